//
// Generated by NVIDIA NVVM Compiler
//
// Compiler Build ID: CL-36424714
// Cuda compilation tools, release 13.0, V13.0.88
// Based on NVVM 20.0.0
//

.version 9.0
.target sm_100
.address_size 64

	// .globl	_Z20matrixMultiplyKernelPfS_S_
.global .align 4 .b8 __cudart_i2opi_f[24] = {65, 144, 67, 60, 153, 149, 98, 219, 192, 221, 52, 245, 209, 87, 39, 252, 41, 21, 68, 78, 110, 131, 249, 162};

.visible .entry _Z20matrixMultiplyKernelPfS_S_(
	.param .u64 .ptr .align 1 _Z20matrixMultiplyKernelPfS_S__param_0,
	.param .u64 .ptr .align 1 _Z20matrixMultiplyKernelPfS_S__param_1,
	.param .u64 .ptr .align 1 _Z20matrixMultiplyKernelPfS_S__param_2
)
{
	.reg .pred 	%p<5>;
	.reg .b32 	%r<34>;
	.reg .b32 	%f<52>;
	.reg .b64 	%rd<49>;

	ld.param.u64 	%rd14, [_Z20matrixMultiplyKernelPfS_S__param_0];
	mov.u32 	%r8, %ctaid.x;
	mov.u32 	%r9, %ntid.x;
	mov.u32 	%r10, %tid.x;
	mad.lo.s32 	%r1, %r8, %r9, %r10;
	mov.u32 	%r11, %ctaid.y;
	mov.u32 	%r12, %ntid.y;
	mov.u32 	%r13, %tid.y;
	mad.lo.s32 	%r14, %r11, %r12, %r13;
	setp.gt.s32 	%p1, %r1, 1023;
	setp.gt.u32 	%p2, %r14, 1023;
	or.pred  	%p3, %p1, %p2;
	@%p3 bra 	$L__BB0_4;
	ld.param.u64 	%rd46, [_Z20matrixMultiplyKernelPfS_S__param_1];
	shl.b32 	%r3, %r1, 10;
	add.s32 	%r16, %r14, 1024;
	mul.wide.u32 	%rd1, %r16, 4;
	add.s32 	%r17, %r14, 2048;
	mul.wide.u32 	%rd2, %r17, 4;
	add.s32 	%r18, %r14, 3072;
	mul.wide.u32 	%rd3, %r18, 4;
	add.s32 	%r19, %r14, 5120;
	mul.wide.u32 	%rd4, %r19, 4;
	add.s32 	%r20, %r14, 8192;
	mul.wide.u32 	%rd5, %r20, 4;
	add.s32 	%r21, %r14, 9216;
	mul.wide.u32 	%rd6, %r21, 4;
	add.s32 	%r22, %r14, 10240;
	mul.wide.u32 	%rd7, %r22, 4;
	add.s32 	%r23, %r14, 11264;
	mul.wide.u32 	%rd8, %r23, 4;
	add.s32 	%r24, %r14, 12288;
	mul.wide.u32 	%rd9, %r24, 4;
	cvta.to.global.u64 	%rd17, %rd14;
	add.s64 	%rd10, %rd17, 32;
	cvta.to.global.u64 	%rd48, %rd46;
	mov.f32 	%f51, 0f00000000;
	mov.b32 	%r33, 0;
	add.s32 	%r25, %r14, 4096;
	add.s32 	%r26, %r14, 6144;
	mov.u32 	%r32, %r3;
$L__BB0_2:
	mul.wide.s32 	%rd18, %r32, 4;
	add.s64 	%rd19, %rd10, %rd18;
	ld.global.f32 	%f4, [%rd19+-32];
	mul.wide.u32 	%rd20, %r14, 4;
	add.s64 	%rd21, %rd48, %rd20;
	ld.global.f32 	%f5, [%rd21];
	fma.rn.f32 	%f6, %f4, %f5, %f51;
	ld.global.f32 	%f7, [%rd19+-28];
	add.s64 	%rd22, %rd48, %rd1;
	ld.global.f32 	%f8, [%rd22];
	fma.rn.f32 	%f9, %f7, %f8, %f6;
	ld.global.f32 	%f10, [%rd19+-24];
	add.s64 	%rd23, %rd48, %rd2;
	ld.global.f32 	%f11, [%rd23];
	fma.rn.f32 	%f12, %f10, %f11, %f9;
	ld.global.f32 	%f13, [%rd19+-20];
	add.s64 	%rd24, %rd48, %rd3;
	ld.global.f32 	%f14, [%rd24];
	fma.rn.f32 	%f15, %f13, %f14, %f12;
	ld.global.f32 	%f16, [%rd19+-16];
	mul.wide.u32 	%rd25, %r25, 4;
	add.s64 	%rd26, %rd48, %rd25;
	ld.global.f32 	%f17, [%rd26];
	fma.rn.f32 	%f18, %f16, %f17, %f15;
	ld.global.f32 	%f19, [%rd19+-12];
	add.s64 	%rd27, %rd48, %rd4;
	ld.global.f32 	%f20, [%rd27];
	fma.rn.f32 	%f21, %f19, %f20, %f18;
	ld.global.f32 	%f22, [%rd19+-8];
	mul.wide.u32 	%rd28, %r26, 4;
	add.s64 	%rd29, %rd48, %rd28;
	ld.global.f32 	%f23, [%rd29];
	fma.rn.f32 	%f24, %f22, %f23, %f21;
	ld.global.f32 	%f25, [%rd19+-4];
	add.s32 	%r27, %r14, 7168;
	mul.wide.u32 	%rd30, %r27, 4;
	add.s64 	%rd31, %rd48, %rd30;
	ld.global.f32 	%f26, [%rd31];
	fma.rn.f32 	%f27, %f25, %f26, %f24;
	ld.global.f32 	%f28, [%rd19];
	add.s64 	%rd32, %rd48, %rd5;
	ld.global.f32 	%f29, [%rd32];
	fma.rn.f32 	%f30, %f28, %f29, %f27;
	ld.global.f32 	%f31, [%rd19+4];
	add.s64 	%rd33, %rd48, %rd6;
	ld.global.f32 	%f32, [%rd33];
	fma.rn.f32 	%f33, %f31, %f32, %f30;
	ld.global.f32 	%f34, [%rd19+8];
	add.s64 	%rd34, %rd48, %rd7;
	ld.global.f32 	%f35, [%rd34];
	fma.rn.f32 	%f36, %f34, %f35, %f33;
	ld.global.f32 	%f37, [%rd19+12];
	add.s64 	%rd35, %rd48, %rd8;
	ld.global.f32 	%f38, [%rd35];
	fma.rn.f32 	%f39, %f37, %f38, %f36;
	ld.global.f32 	%f40, [%rd19+16];
	add.s64 	%rd36, %rd48, %rd9;
	ld.global.f32 	%f41, [%rd36];
	fma.rn.f32 	%f42, %f40, %f41, %f39;
	ld.global.f32 	%f43, [%rd19+20];
	add.s32 	%r28, %r14, 13312;
	mul.wide.u32 	%rd37, %r28, 4;
	add.s64 	%rd38, %rd48, %rd37;
	ld.global.f32 	%f44, [%rd38];
	fma.rn.f32 	%f45, %f43, %f44, %f42;
	ld.global.f32 	%f46, [%rd19+24];
	add.s32 	%r29, %r14, 14336;
	mul.wide.u32 	%rd39, %r29, 4;
	add.s64 	%rd40, %rd48, %rd39;
	ld.global.f32 	%f47, [%rd40];
	fma.rn.f32 	%f48, %f46, %f47, %f45;
	ld.global.f32 	%f49, [%rd19+28];
	add.s32 	%r30, %r14, 15360;
	mul.wide.u32 	%rd41, %r30, 4;
	add.s64 	%rd42, %rd48, %rd41;
	ld.global.f32 	%f50, [%rd42];
	fma.rn.f32 	%f51, %f49, %f50, %f48;
	add.s32 	%r33, %r33, 16;
	add.s64 	%rd48, %rd48, 65536;
	add.s32 	%r32, %r32, 16;
	setp.ne.s32 	%p4, %r33, 1024;
	@%p4 bra 	$L__BB0_2;
	ld.param.u64 	%rd47, [_Z20matrixMultiplyKernelPfS_S__param_2];
	add.s32 	%r31, %r3, %r14;
	cvta.to.global.u64 	%rd43, %rd47;
	mul.wide.s32 	%rd44, %r31, 4;
	add.s64 	%rd45, %rd43, %rd44;
	st.global.f32 	[%rd45], %f51;
$L__BB0_4:
	ret;

}
	// .globl	_Z19floatingPointKernelPf
.visible .entry _Z19floatingPointKernelPf(
	.param .u64 .ptr .align 1 _Z19floatingPointKernelPf_param_0
)
{
	.local .align 4 .b8 	__local_depot1[28];
	.reg .b64 	%SP;
	.reg .b64 	%SPL;
	.reg .pred 	%p<19>;
	.reg .b32 	%r<87>;
	.reg .b32 	%f<53>;
	.reg .b64 	%rd<42>;
	.reg .b64 	%fd<5>;

	mov.u64 	%SPL, __local_depot1;
	ld.param.u64 	%rd14, [_Z19floatingPointKernelPf_param_0];
	add.u64 	%rd1, %SPL, 0;
	add.u64 	%rd2, %SPL, 0;
	mov.u32 	%r31, %ctaid.x;
	mov.u32 	%r32, %ntid.x;
	mov.u32 	%r33, %tid.x;
	mad.lo.s32 	%r1, %r31, %r32, %r33;
	setp.gt.s32 	%p1, %r1, 1048575;
	@%p1 bra 	$L__BB1_20;
	cvta.to.global.u64 	%rd17, %rd14;
	mul.wide.s32 	%rd18, %r1, 4;
	add.s64 	%rd3, %rd17, %rd18;
	ld.global.f32 	%f50, [%rd3];
	mov.b32 	%r78, 0;
	mov.u64 	%rd29, __cudart_i2opi_f;
$L__BB1_2:
	mul.f32 	%f13, %f50, 0f3F22F983;
	cvt.rni.s32.f32 	%r86, %f13;
	cvt.rn.f32.s32 	%f14, %r86;
	fma.rn.f32 	%f15, %f14, 0fBFC90FDA, %f50;
	fma.rn.f32 	%f16, %f14, 0fB3A22168, %f15;
	fma.rn.f32 	%f52, %f14, 0fA7C234C5, %f16;
	abs.f32 	%f4, %f50;
	setp.ltu.f32 	%p2, %f4, 0f47CE4780;
	mov.u32 	%r82, %r86;
	mov.f32 	%f51, %f52;
	@%p2 bra 	$L__BB1_10;
	setp.neu.f32 	%p3, %f4, 0f7F800000;
	@%p3 bra 	$L__BB1_5;
	mov.f32 	%f19, 0f00000000;
	mul.rn.f32 	%f51, %f50, %f19;
	mov.b32 	%r82, 0;
	bra.uni 	$L__BB1_10;
$L__BB1_5:
	mov.b32 	%r4, %f50;
	shl.b32 	%r36, %r4, 8;
	or.b32  	%r5, %r36, -2147483648;
	mov.b64 	%rd40, 0;
	mov.b32 	%r79, 0;
	mov.u64 	%rd38, %rd29;
	mov.u64 	%rd39, %rd2;
$L__BB1_6:
	.pragma "nounroll";
	ld.global.nc.u32 	%r37, [%rd38];
	mad.wide.u32 	%rd21, %r37, %r5, %rd40;
	shr.u64 	%rd40, %rd21, 32;
	st.local.u32 	[%rd39], %rd21;
	add.s32 	%r79, %r79, 1;
	add.s64 	%rd39, %rd39, 4;
	add.s64 	%rd38, %rd38, 4;
	setp.ne.s32 	%p4, %r79, 6;
	@%p4 bra 	$L__BB1_6;
	shr.u32 	%r38, %r4, 23;
	st.local.u32 	[%rd2+24], %rd40;
	and.b32  	%r8, %r38, 31;
	and.b32  	%r39, %r38, 224;
	add.s32 	%r40, %r39, -128;
	shr.u32 	%r41, %r40, 5;
	mul.wide.u32 	%rd22, %r41, 4;
	sub.s64 	%rd10, %rd2, %rd22;
	ld.local.u32 	%r80, [%rd10+24];
	ld.local.u32 	%r81, [%rd10+20];
	setp.eq.s32 	%p5, %r8, 0;
	@%p5 bra 	$L__BB1_9;
	shf.l.wrap.b32 	%r80, %r81, %r80, %r8;
	ld.local.u32 	%r42, [%rd10+16];
	shf.l.wrap.b32 	%r81, %r42, %r81, %r8;
$L__BB1_9:
	shr.u32 	%r43, %r80, 30;
	shf.l.wrap.b32 	%r44, %r81, %r80, 2;
	shl.b32 	%r45, %r81, 2;
	shr.u32 	%r46, %r44, 31;
	add.s32 	%r47, %r46, %r43;
	neg.s32 	%r48, %r47;
	setp.lt.s32 	%p6, %r4, 0;
	selp.b32 	%r82, %r48, %r47, %p6;
	xor.b32  	%r49, %r44, %r4;
	shr.s32 	%r50, %r44, 31;
	xor.b32  	%r51, %r50, %r44;
	xor.b32  	%r52, %r50, %r45;
	cvt.u64.u32 	%rd23, %r51;
	shl.b64 	%rd24, %rd23, 32;
	cvt.u64.u32 	%rd25, %r52;
	or.b64  	%rd26, %rd24, %rd25;
	cvt.rn.f64.s64 	%fd1, %rd26;
	mul.f64 	%fd2, %fd1, 0d3BF921FB54442D19;
	cvt.rn.f32.f64 	%f17, %fd2;
	neg.f32 	%f18, %f17;
	setp.lt.s32 	%p7, %r49, 0;
	selp.f32 	%f51, %f18, %f17, %p7;
$L__BB1_10:
	setp.ltu.f32 	%p8, %f4, 0f47CE4780;
	mul.rn.f32 	%f20, %f51, %f51;
	and.b32  	%r54, %r82, 1;
	setp.eq.b32 	%p9, %r54, 1;
	selp.f32 	%f21, 0f3F800000, %f51, %p9;
	fma.rn.f32 	%f22, %f20, %f21, 0f00000000;
	fma.rn.f32 	%f23, %f20, 0f37CBAC00, 0fBAB607ED;
	selp.f32 	%f24, %f23, 0fB94D4153, %p9;
	selp.f32 	%f25, 0f3D2AAABB, 0f3C0885E4, %p9;
	fma.rn.f32 	%f26, %f24, %f20, %f25;
	selp.f32 	%f27, 0fBEFFFFFF, 0fBE2AAAA8, %p9;
	fma.rn.f32 	%f28, %f26, %f20, %f27;
	fma.rn.f32 	%f29, %f28, %f22, %f21;
	and.b32  	%r55, %r82, 2;
	setp.eq.s32 	%p10, %r55, 0;
	mov.f32 	%f30, 0f00000000;
	sub.f32 	%f31, %f30, %f29;
	selp.f32 	%f8, %f29, %f31, %p10;
	@%p8 bra 	$L__BB1_18;
	setp.neu.f32 	%p11, %f4, 0f7F800000;
	@%p11 bra 	$L__BB1_13;
	mov.f32 	%f34, 0f00000000;
	mul.rn.f32 	%f52, %f50, %f34;
	mov.b32 	%r86, 0;
	bra.uni 	$L__BB1_18;
$L__BB1_13:
	mov.b32 	%r17, %f50;
	shl.b32 	%r57, %r17, 8;
	or.b32  	%r18, %r57, -2147483648;
	mov.b64 	%rd41, 0;
	mov.b32 	%r83, 0;
$L__BB1_14:
	.pragma "nounroll";
	mul.wide.u32 	%rd28, %r83, 4;
	add.s64 	%rd30, %rd29, %rd28;
	ld.global.nc.u32 	%r58, [%rd30];
	mad.wide.u32 	%rd31, %r58, %r18, %rd41;
	shr.u64 	%rd41, %rd31, 32;
	add.s64 	%rd32, %rd1, %rd28;
	st.local.u32 	[%rd32], %rd31;
	add.s32 	%r83, %r83, 1;
	setp.ne.s32 	%p12, %r83, 6;
	@%p12 bra 	$L__BB1_14;
	shr.u32 	%r59, %r17, 23;
	st.local.u32 	[%rd1+24], %rd41;
	and.b32  	%r21, %r59, 31;
	and.b32  	%r60, %r59, 224;
	add.s32 	%r61, %r60, -128;
	shr.u32 	%r62, %r61, 5;
	mul.wide.u32 	%rd33, %r62, 4;
	sub.s64 	%rd13, %rd1, %rd33;
	ld.local.u32 	%r84, [%rd13+24];
	ld.local.u32 	%r85, [%rd13+20];
	setp.eq.s32 	%p13, %r21, 0;
	@%p13 bra 	$L__BB1_17;
	shf.l.wrap.b32 	%r84, %r85, %r84, %r21;
	ld.local.u32 	%r63, [%rd13+16];
	shf.l.wrap.b32 	%r85, %r63, %r85, %r21;
$L__BB1_17:
	shr.u32 	%r64, %r84, 30;
	shf.l.wrap.b32 	%r65, %r85, %r84, 2;
	shl.b32 	%r66, %r85, 2;
	shr.u32 	%r67, %r65, 31;
	add.s32 	%r68, %r67, %r64;
	neg.s32 	%r69, %r68;
	setp.lt.s32 	%p14, %r17, 0;
	selp.b32 	%r86, %r69, %r68, %p14;
	xor.b32  	%r70, %r65, %r17;
	shr.s32 	%r71, %r65, 31;
	xor.b32  	%r72, %r71, %r65;
	xor.b32  	%r73, %r71, %r66;
	cvt.u64.u32 	%rd34, %r72;
	shl.b64 	%rd35, %rd34, 32;
	cvt.u64.u32 	%rd36, %r73;
	or.b64  	%rd37, %rd35, %rd36;
	cvt.rn.f64.s64 	%fd3, %rd37;
	mul.f64 	%fd4, %fd3, 0d3BF921FB54442D19;
	cvt.rn.f32.f64 	%f32, %fd4;
	neg.f32 	%f33, %f32;
	setp.lt.s32 	%p15, %r70, 0;
	selp.f32 	%f52, %f33, %f32, %p15;
$L__BB1_18:
	add.s32 	%r75, %r86, 1;
	mul.rn.f32 	%f35, %f52, %f52;
	and.b32  	%r76, %r86, 1;
	setp.eq.b32 	%p16, %r76, 1;
	selp.f32 	%f36, %f52, 0f3F800000, %p16;
	fma.rn.f32 	%f37, %f35, %f36, 0f00000000;
	fma.rn.f32 	%f38, %f35, 0f37CBAC00, 0fBAB607ED;
	selp.f32 	%f39, 0fB94D4153, %f38, %p16;
	selp.f32 	%f40, 0f3C0885E4, 0f3D2AAABB, %p16;
	fma.rn.f32 	%f41, %f39, %f35, %f40;
	selp.f32 	%f42, 0fBE2AAAA8, 0fBEFFFFFF, %p16;
	fma.rn.f32 	%f43, %f41, %f35, %f42;
	fma.rn.f32 	%f44, %f43, %f37, %f36;
	and.b32  	%r77, %r75, 2;
	setp.eq.s32 	%p17, %r77, 0;
	mov.f32 	%f45, 0f00000000;
	sub.f32 	%f46, %f45, %f44;
	selp.f32 	%f47, %f44, %f46, %p17;
	sqrt.rn.f32 	%f48, %f50;
	mul.f32 	%f49, %f48, %f8;
	mul.f32 	%f50, %f49, %f47;
	add.s32 	%r78, %r78, 1;
	setp.ne.s32 	%p18, %r78, 1000;
	@%p18 bra 	$L__BB1_2;
	st.global.f32 	[%rd3], %f50;
$L__BB1_20:
	ret;

}
	// .globl	_Z22specialFunctionsKernelPf
.visible .entry _Z22specialFunctionsKernelPf(
	.param .u64 .ptr .align 1 _Z22specialFunctionsKernelPf_param_0
)
{
	.reg .pred 	%p<15>;
	.reg .b32 	%r<26>;
	.reg .b32 	%f<102>;
	.reg .b64 	%rd<5>;

	ld.param.u64 	%rd2, [_Z22specialFunctionsKernelPf_param_0];
	mov.u32 	%r4, %ctaid.x;
	mov.u32 	%r5, %ntid.x;
	mov.u32 	%r6, %tid.x;
	mad.lo.s32 	%r1, %r4, %r5, %r6;
	setp.gt.s32 	%p1, %r1, 1048575;
	@%p1 bra 	$L__BB2_9;
	cvta.to.global.u64 	%rd3, %rd2;
	mul.wide.s32 	%rd4, %r1, 4;
	add.s64 	%rd1, %rd3, %rd4;
	ld.global.f32 	%f100, [%rd1];
	mov.b32 	%r25, 0;
$L__BB2_2:
	abs.f32 	%f3, %f100;
	setp.eq.f32 	%p2, %f100, 0f3F800000;
	mov.f32 	%f101, 0f3F800000;
	@%p2 bra 	$L__BB2_7;
	setp.num.f32 	%p3, %f3, %f3;
	@%p3 bra 	$L__BB2_5;
	mov.f32 	%f65, 0f40000000;
	add.rn.f32 	%f101, %f100, %f65;
	bra.uni 	$L__BB2_7;
$L__BB2_5:
	setp.lt.f32 	%p4, %f3, 0f00800000;
	mul.f32 	%f10, %f3, 0f4B800000;
	selp.f32 	%f11, %f10, %f3, %p4;
	mov.b32 	%r8, %f11;
	add.s32 	%r9, %r8, -1060439283;
	and.b32  	%r10, %r9, -8388608;
	sub.s32 	%r11, %r8, %r10;
	mov.b32 	%f12, %r11;
	cvt.rn.f32.s32 	%f13, %r10;
	selp.f32 	%f14, 0fC1C00000, 0f00000000, %p4;
	fma.rn.f32 	%f15, %f13, 0f34000000, %f14;
	add.f32 	%f16, %f12, 0fBF800000;
	add.f32 	%f17, %f12, 0f3F800000;
	rcp.approx.ftz.f32 	%f18, %f17;
	add.f32 	%f19, %f16, %f16;
	mul.f32 	%f20, %f19, %f18;
	mul.f32 	%f21, %f20, %f20;
	neg.f32 	%f22, %f20;
	sub.f32 	%f23, %f16, %f20;
	add.f32 	%f24, %f23, %f23;
	fma.rn.f32 	%f25, %f22, %f16, %f24;
	mul.rn.f32 	%f26, %f18, %f25;
	fma.rn.f32 	%f27, %f21, 0f3A2C32E4, 0f3B52E7DB;
	fma.rn.f32 	%f28, %f27, %f21, 0f3C93BB73;
	fma.rn.f32 	%f29, %f28, %f21, 0f3DF6384F;
	mul.rn.f32 	%f30, %f29, %f21;
	fma.rn.f32 	%f31, %f20, 0f3FB8AA3B, %f15;
	mul.f32 	%f32, %f30, 0f40400000;
	sub.f32 	%f33, %f15, %f31;
	fma.rn.f32 	%f34, %f20, 0f3FB8AA3B, %f33;
	fma.rn.f32 	%f35, %f26, 0f3FB8AA3B, %f34;
	fma.rn.f32 	%f36, %f20, 0f32A55E34, %f35;
	fma.rn.f32 	%f37, %f32, %f26, %f36;
	fma.rn.f32 	%f38, %f30, %f20, %f37;
	add.rn.f32 	%f39, %f31, %f38;
	mov.f32 	%f40, 0f40000000;
	mul.rn.f32 	%f41, %f39, %f40;
	cvt.rni.f32.f32 	%f42, %f41;
	sub.f32 	%f43, %f41, %f42;
	neg.f32 	%f44, %f41;
	fma.rn.f32 	%f45, %f39, 0f40000000, %f44;
	neg.f32 	%f46, %f31;
	add.rn.f32 	%f47, %f39, %f46;
	neg.f32 	%f48, %f47;
	add.rn.f32 	%f49, %f38, %f48;
	fma.rn.f32 	%f50, %f49, 0f40000000, %f45;
	add.f32 	%f51, %f43, %f50;
	setp.gt.f32 	%p5, %f42, 0f00000000;
	selp.b32 	%r12, 0, -2097152000, %p5;
	setp.neu.f32 	%p6, %f100, 0f00000000;
	setp.neu.f32 	%p7, %f3, 0f7F800000;
	setp.lt.f32 	%p8, %f41, 0f00000000;
	selp.f32 	%f52, 0f00000000, 0f7F800000, %p8;
	abs.f32 	%f53, %f41;
	setp.gt.f32 	%p9, %f53, 0f43180000;
	cvt.rzi.s32.f32 	%r13, %f42;
	shl.b32 	%r14, %r13, 23;
	sub.s32 	%r15, %r14, %r12;
	mov.b32 	%f54, %r15;
	add.s32 	%r16, %r12, 2130706432;
	mov.b32 	%f55, %r16;
	fma.rn.f32 	%f56, %f51, 0f391FCB8E, 0f3AAF85ED;
	fma.rn.f32 	%f57, %f56, %f51, 0f3C1D9856;
	fma.rn.f32 	%f58, %f57, %f51, 0f3D6357BB;
	fma.rn.f32 	%f59, %f58, %f51, 0f3E75FDEC;
	fma.rn.f32 	%f60, %f59, %f51, 0f3F317218;
	fma.rn.f32 	%f61, %f60, %f51, 0f3F800000;
	mul.f32 	%f62, %f61, %f55;
	mul.f32 	%f63, %f62, %f54;
	selp.f32 	%f101, %f52, %f63, %p9;
	and.pred  	%p10, %p6, %p7;
	@%p10 bra 	$L__BB2_7;
	add.f32 	%f64, %f100, %f100;
	mov.b32 	%r17, %f64;
	and.b32  	%r18, %r17, 2147483647;
	mov.b32 	%f101, %r18;
$L__BB2_7:
	fma.rn.f32 	%f66, %f100, 0f3BBB989D, 0f3F000000;
	cvt.sat.f32.f32 	%f67, %f66;
	mov.f32 	%f68, 0f4B400001;
	mov.f32 	%f69, 0f437C0000;
	fma.rm.f32 	%f70, %f67, %f69, %f68;
	setp.lt.f32 	%p11, %f100, 0f00800000;
	mul.f32 	%f71, %f100, 0f4B000000;
	selp.f32 	%f72, %f71, %f100, %p11;
	mov.b32 	%r19, %f72;
	add.s32 	%r20, %r19, -1059760811;
	and.b32  	%r21, %r20, -8388608;
	sub.s32 	%r22, %r19, %r21;
	mov.b32 	%f73, %r22;
	add.f32 	%f74, %f73, 0fBF800000;
	setp.eq.f32 	%p12, %f72, 0f00000000;
	fma.rn.f32 	%f75, %f72, 0f7F800000, 0f7F800000;
	setp.gt.u32 	%p13, %r19, 2139095039;
	fma.rn.f32 	%f76, %f74, 0fBE055027, 0f3E1039F6;
	fma.rn.f32 	%f77, %f76, %f74, 0fBDF8CDCC;
	fma.rn.f32 	%f78, %f77, %f74, 0f3E0F2955;
	fma.rn.f32 	%f79, %f78, %f74, 0fBE2AD8B9;
	fma.rn.f32 	%f80, %f79, %f74, 0f3E4CED0B;
	fma.rn.f32 	%f81, %f80, %f74, 0fBE7FFF22;
	fma.rn.f32 	%f82, %f81, %f74, 0f3EAAAA78;
	fma.rn.f32 	%f83, %f82, %f74, 0fBF000000;
	mul.f32 	%f84, %f74, %f83;
	fma.rn.f32 	%f85, %f84, %f74, %f74;
	cvt.rn.f32.s32 	%f86, %r21;
	selp.f32 	%f87, 0fC1B80000, 0f00000000, %p11;
	fma.rn.f32 	%f88, %f86, 0f34000000, %f87;
	fma.rn.f32 	%f89, %f88, 0f3F317218, %f85;
	selp.f32 	%f90, %f75, %f89, %p13;
	selp.f32 	%f91, 0fFF800000, %f90, %p12;
	add.f32 	%f92, %f70, 0fCB40007F;
	neg.f32 	%f93, %f92;
	fma.rn.f32 	%f94, %f100, 0f3FB8AA3B, %f93;
	fma.rn.f32 	%f95, %f100, 0f32A57060, %f94;
	ex2.approx.ftz.f32 	%f96, %f95;
	mov.b32 	%r23, %f70;
	shl.b32 	%r24, %r23, 23;
	mov.b32 	%f97, %r24;
	mul.f32 	%f98, %f96, %f97;
	mul.f32 	%f99, %f91, %f98;
	mul.f32 	%f100, %f99, %f101;
	add.s32 	%r25, %r25, 1;
	setp.ne.s32 	%p14, %r25, 1000;
	@%p14 bra 	$L__BB2_2;
	st.global.f32 	[%rd1], %f100;
$L__BB2_9:
	ret;

}
	// .globl	_Z22atomicOperationsKernelPf
.visible .entry _Z22atomicOperationsKernelPf(
	.param .u64 .ptr .align 1 _Z22atomicOperationsKernelPf_param_0
)
{
	.reg .pred 	%p<3>;
	.reg .b32 	%r<9>;
	.reg .b32 	%f<9>;
	.reg .b64 	%rd<5>;

	ld.param.u64 	%rd2, [_Z22atomicOperationsKernelPf_param_0];
	mov.u32 	%r4, %ctaid.x;
	mov.u32 	%r5, %ntid.x;
	mov.u32 	%r6, %tid.x;
	mad.lo.s32 	%r1, %r4, %r5, %r6;
	setp.gt.s32 	%p1, %r1, 1048575;
	@%p1 bra 	$L__BB3_3;
	cvta.to.global.u64 	%rd3, %rd2;
	mul.wide.s32 	%rd4, %r1, 4;
	add.s64 	%rd1, %rd3, %rd4;
	mov.b32 	%r8, 0;
$L__BB3_2:
	atom.global.add.f32 	%f1, [%rd1], 0f00000000;
	atom.global.add.f32 	%f2, [%rd1], 0f00000000;
	atom.global.add.f32 	%f3, [%rd1], 0f00000000;
	atom.global.add.f32 	%f4, [%rd1], 0f00000000;
	atom.global.add.f32 	%f5, [%rd1], 0f00000000;
	atom.global.add.f32 	%f6, [%rd1], 0f00000000;
	atom.global.add.f32 	%f7, [%rd1], 0f00000000;
	atom.global.add.f32 	%f8, [%rd1], 0f00000000;
	add.s32 	%r8, %r8, 8;
	setp.ne.s32 	%p2, %r8, 1000;
	@%p2 bra 	$L__BB3_2;
$L__BB3_3:
	ret;

}


// ===== COMPILED SASS (sm_100) =====

	.target	sm_100

	.elftype	@"ET_EXEC"


//--------------------- .note.nv.tkinfo           --------------------------
	.section	.note.nv.tkinfo,"",@"SHT_NOTE"
	.sectionflags	@"SHF_NOTE_NV_TKINFO"
	.tkinfo
        /*0018*/ 	.word	0x00000002
        /*0030*/ 	.string	""
        /*0030*/ 	.string	"ptxas"
        /*0030*/ 	.string	"Cuda compilation tools, release 13.0, V13.0.88"
        /*0030*/ 	.string	"Build cuda_13.0.r13.0/compiler.36424714_0"
        /*0030*/ 	.string	"-arch sm_100 -m 64 "



//--------------------- .note.nv.cuinfo           --------------------------
	.section	.note.nv.cuinfo,"",@"SHT_NOTE"
	.sectionflags	@"SHF_NOTE_NV_CUINFO"
        /*0018*/ 	.short	0x0002
        /*001a*/ 	.short	0x0064
        /*001c*/ 	.short	0x0082
	.zero		2


//--------------------- .nv.info                  --------------------------
	.section	.nv.info,"",@"SHT_CUDA_INFO"
	.align	4


	//----- nvinfo : EIATTR_REGCOUNT
	.align		4
        /*0000*/ 	.byte	0x04, 0x2f
        /*0002*/ 	.short	(.L_2 - .L_1)
	.align		4
.L_1:
        /*0004*/ 	.word	index@(_Z20matrixMultiplyKernelPfS_S_)
        /*0008*/ 	.word	0x00000020


	//----- nvinfo : EIATTR_FRAME_SIZE
	.align		4
.L_2:
        /*000c*/ 	.byte	0x04, 0x11
        /*000e*/ 	.short	(.L_4 - .L_3)
	.align		4
.L_3:
        /*0010*/ 	.word	index@(_Z20matrixMultiplyKernelPfS_S_)
        /*0014*/ 	.word	0x00000000


	//----- nvinfo : EIATTR_REGCOUNT
	.align		4
.L_4:
        /*0018*/ 	.byte	0x04, 0x2f
        /*001a*/ 	.short	(.L_6 - .L_5)
	.align		4
.L_5:
        /*001c*/ 	.word	index@(_Z19floatingPointKernelPf)
        /*0020*/ 	.word	0x00000016


	//----- nvinfo : EIATTR_FRAME_SIZE
	.align		4
.L_6:
        /*0024*/ 	.byte	0x04, 0x11
        /*0026*/ 	.short	(.L_8 - .L_7)
	.align		4
.L_7:
        /*0028*/ 	.word	index@($__internal_0_$__cuda_sm20_sqrt_rn_f32_slowpath)
        /*002c*/ 	.word	0x00000020


	//----- nvinfo : EIATTR_FRAME_SIZE
	.align		4
.L_8:
        /*0030*/ 	.byte	0x04, 0x11
        /*0032*/ 	.short	(.L_10 - .L_9)
	.align		4
.L_9:
        /*0034*/ 	.word	index@(_Z19floatingPointKernelPf)
        /*0038*/ 	.word	0x00000020


	//----- nvinfo : EIATTR_REGCOUNT
	.align		4
.L_10:
        /*003c*/ 	.byte	0x04, 0x2f
        /*003e*/ 	.short	(.L_12 - .L_11)
	.align		4
.L_11:
        /*0040*/ 	.word	index@(_Z22specialFunctionsKernelPf)
        /*0044*/ 	.word	0x00000011


	//----- nvinfo : EIATTR_FRAME_SIZE
	.align		4
.L_12:
        /*0048*/ 	.byte	0x04, 0x11
        /*004a*/ 	.short	(.L_14 - .L_13)
	.align		4
.L_13:
        /*004c*/ 	.word	index@(_Z22specialFunctionsKernelPf)
        /*0050*/ 	.word	0x00000000


	//----- nvinfo : EIATTR_REGCOUNT
	.align		4
.L_14:
        /*0054*/ 	.byte	0x04, 0x2f
        /*0056*/ 	.short	(.L_16 - .L_15)
	.align		4
.L_15:
        /*0058*/ 	.word	index@(_Z22atomicOperationsKernelPf)
        /*005c*/ 	.word	0x00000008


	//----- nvinfo : EIATTR_FRAME_SIZE
	.align		4
.L_16:
        /*0060*/ 	.byte	0x04, 0x11
        /*0062*/ 	.short	(.L_18 - .L_17)
	.align		4
.L_17:
        /*0064*/ 	.word	index@(_Z22atomicOperationsKernelPf)
        /*0068*/ 	.word	0x00000000


	//----- nvinfo : EIATTR_MIN_STACK_SIZE
	.align		4
.L_18:
        /*006c*/ 	.byte	0x04, 0x12
        /*006e*/ 	.short	(.L_20 - .L_19)
	.align		4
.L_19:
        /*0070*/ 	.word	index@(_Z22atomicOperationsKernelPf)
        /*0074*/ 	.word	0x00000000


	//----- nvinfo : EIATTR_MIN_STACK_SIZE
	.align		4
.L_20:
        /*0078*/ 	.byte	0x04, 0x12
        /*007a*/ 	.short	(.L_22 - .L_21)
	.align		4
.L_21:
        /*007c*/ 	.word	index@(_Z22specialFunctionsKernelPf)
        /*0080*/ 	.word	0x00000000


	//----- nvinfo : EIATTR_MIN_STACK_SIZE
	.align		4
.L_22:
        /*0084*/ 	.byte	0x04, 0x12
        /*0086*/ 	.short	(.L_24 - .L_23)
	.align		4
.L_23:
        /*0088*/ 	.word	index@(_Z19floatingPointKernelPf)
        /*008c*/ 	.word	0x00000020


	//----- nvinfo : EIATTR_MIN_STACK_SIZE
	.align		4
.L_24:
        /*0090*/ 	.byte	0x04, 0x12
        /*0092*/ 	.short	(.L_26 - .L_25)
	.align		4
.L_25:
        /*0094*/ 	.word	index@(_Z20matrixMultiplyKernelPfS_S_)
        /*0098*/ 	.word	0x00000000
.L_26:


//--------------------- .nv.compat                --------------------------
	.section	.nv.compat,"",@"SHT_CUDA_COMPAT_INFO"
	.align	4
        /*0000*/ 	.byte	0x02, 0x09, 0x00, 0x00, 0x02, 0x02, 0x01, 0x00, 0x02, 0x05, 0x05, 0x00, 0x03, 0x07, 0x01, 0x01
        /*0010*/ 	.byte	0x02, 0x03, 0x00, 0x00, 0x02, 0x06, 0x01, 0x00, 0x04, 0x0b, 0x08, 0x00, 0x01, 0x00, 0x00, 0x00
        /*0020*/ 	.byte	0x00, 0x00, 0x00, 0x00


//--------------------- .nv.info._Z22atomicOperationsKernelPf --------------------------
	.section	.nv.info._Z22atomicOperationsKernelPf,"",@"SHT_CUDA_INFO"
	.sectionflags	@""
	.align	4


	//----- nvinfo : EIATTR_CUDA_API_VERSION
	.align		4
        /*0000*/ 	.byte	0x04, 0x37
        /*0002*/ 	.short	(.L_28 - .L_27)
.L_27:
        /*0004*/ 	.word	0x00000082


	//----- nvinfo : EIATTR_KPARAM_INFO
	.align		4
.L_28:
        /*0008*/ 	.byte	0x04, 0x17
        /*000a*/ 	.short	(.L_30 - .L_29)
.L_29:
        /*000c*/ 	.word	0x00000000
        /*0010*/ 	.short	0x0000
        /*0012*/ 	.short	0x0000
        /*0014*/ 	.byte	0x00, 0xf5, 0x21, 0x00


	//----- nvinfo : EIATTR_SPARSE_MMA_MASK
	.align		4
.L_30:
        /*0018*/ 	.byte	0x03, 0x50
        /*001a*/ 	.short	0x0000


	//----- nvinfo : EIATTR_MAXREG_COUNT
	.align		4
        /*001c*/ 	.byte	0x03, 0x1b
        /*001e*/ 	.short	0x00ff


	//----- nvinfo : EIATTR_MERCURY_ISA_VERSION
	.align		4
        /*0020*/ 	.byte	0x03, 0x5f
        /*0022*/ 	.short	0x0101


	//----- nvinfo : EIATTR_VRC_CTA_INIT_COUNT
	.align		4
        /*0024*/ 	.byte	0x02, 0x4a
	.zero		1
	.zero		1


	//----- nvinfo : EIATTR_EXIT_INSTR_OFFSETS
	.align		4
        /*0028*/ 	.byte	0x04, 0x1c
        /*002a*/ 	.short	(.L_32 - .L_31)


	//   ....[0]....
.L_31:
        /*002c*/ 	.word	0x00000060


	//   ....[1]....
        /*0030*/ 	.word	0x00003f20


	//----- nvinfo : EIATTR_CBANK_PARAM_SIZE
	.align		4
.L_32:
        /*0034*/ 	.byte	0x03, 0x19
        /*0036*/ 	.short	0x0008


	//----- nvinfo : EIATTR_PARAM_CBANK
	.align		4
        /*0038*/ 	.byte	0x04, 0x0a
        /*003a*/ 	.short	(.L_34 - .L_33)
	.align		4
.L_33:
        /*003c*/ 	.word	index@(.nv.constant0._Z22atomicOperationsKernelPf)
        /*0040*/ 	.short	0x0380
        /*0042*/ 	.short	0x0008


	//----- nvinfo : EIATTR_SW_WAR
	.align		4
.L_34:
        /*0044*/ 	.byte	0x04, 0x36
        /*0046*/ 	.short	(.L_36 - .L_35)
.L_35:
        /*0048*/ 	.word	0x00000008
.L_36:


//--------------------- .nv.info._Z22specialFunctionsKernelPf --------------------------
	.section	.nv.info._Z22specialFunctionsKernelPf,"",@"SHT_CUDA_INFO"
	.sectionflags	@""
	.align	4


	//----- nvinfo : EIATTR_CUDA_API_VERSION
	.align		4
        /*0000*/ 	.byte	0x04, 0x37
        /*0002*/ 	.short	(.L_38 - .L_37)
.L_37:
        /*0004*/ 	.word	0x00000082


	//----- nvinfo : EIATTR_KPARAM_INFO
	.align		4
.L_38:
        /*0008*/ 	.byte	0x04, 0x17
        /*000a*/ 	.short	(.L_40 - .L_39)
.L_39:
        /*000c*/ 	.word	0x00000000
        /*0010*/ 	.short	0x0000
        /*0012*/ 	.short	0x0000
        /*0014*/ 	.byte	0x00, 0xf5, 0x21, 0x00


	//----- nvinfo : EIATTR_SPARSE_MMA_MASK
	.align		4
.L_40:
        /*0018*/ 	.byte	0x03, 0x50
        /*001a*/ 	.short	0x0000


	//----- nvinfo : EIATTR_MAXREG_COUNT
	.align		4
        /*001c*/ 	.byte	0x03, 0x1b
        /*001e*/ 	.short	0x00ff


	//----- nvinfo : EIATTR_MERCURY_ISA_VERSION
	.align		4
        /*0020*/ 	.byte	0x03, 0x5f
        /*0022*/ 	.short	0x0101


	//----- nvinfo : EIATTR_VRC_CTA_INIT_COUNT
	.align		4
        /*0024*/ 	.byte	0x02, 0x4a
	.zero		1
	.zero		1


	//----- nvinfo : EIATTR_EXIT_INSTR_OFFSETS
	.align		4
        /*0028*/ 	.byte	0x04, 0x1c
        /*002a*/ 	.short	(.L_42 - .L_41)


	//   ....[0]....
.L_41:
        /*002c*/ 	.word	0x00000060


	//   ....[1]....
        /*0030*/ 	.word	0x000007d0


	//----- nvinfo : EIATTR_CRS_STACK_SIZE
	.align		4
.L_42:
        /*0034*/ 	.byte	0x04, 0x1e
        /*0036*/ 	.short	(.L_44 - .L_43)
.L_43:
        /*0038*/ 	.word	0x00000000


	//----- nvinfo : EIATTR_CBANK_PARAM_SIZE
	.align		4
.L_44:
        /*003c*/ 	.byte	0x03, 0x19
        /*003e*/ 	.short	0x0008


	//----- nvinfo : EIATTR_PARAM_CBANK
	.align		4
        /*0040*/ 	.byte	0x04, 0x0a
        /*0042*/ 	.short	(.L_46 - .L_45)
	.align		4
.L_45:
        /*0044*/ 	.word	index@(.nv.constant0._Z22specialFunctionsKernelPf)
        /*0048*/ 	.short	0x0380
        /*004a*/ 	.short	0x0008


	//----- nvinfo : EIATTR_SW_WAR
	.align		4
.L_46:
        /*004c*/ 	.byte	0x04, 0x36
        /*004e*/ 	.short	(.L_48 - .L_47)
.L_47:
        /*0050*/ 	.word	0x00000008
.L_48:


//--------------------- .nv.info._Z19floatingPointKernelPf --------------------------
	.section	.nv.info._Z19floatingPointKernelPf,"",@"SHT_CUDA_INFO"
	.sectionflags	@""
	.align	4


	//----- nvinfo : EIATTR_CUDA_API_VERSION
	.align		4
        /*0000*/ 	.byte	0x04, 0x37
        /*0002*/ 	.short	(.L_50 - .L_49)
.L_49:
        /*0004*/ 	.word	0x00000082


	//----- nvinfo : EIATTR_KPARAM_INFO
	.align		4
.L_50:
        /*0008*/ 	.byte	0x04, 0x17
        /*000a*/ 	.short	(.L_52 - .L_51)
.L_51:
        /*000c*/ 	.word	0x00000000
        /*0010*/ 	.short	0x0000
        /*0012*/ 	.short	0x0000
        /*0014*/ 	.byte	0x00, 0xf5, 0x21, 0x00


	//----- nvinfo : EIATTR_SPARSE_MMA_MASK
	.align		4
.L_52:
        /*0018*/ 	.byte	0x03, 0x50
        /*001a*/ 	.short	0x0000


	//----- nvinfo : EIATTR_MAXREG_COUNT
	.align		4
        /*001c*/ 	.byte	0x03, 0x1b
        /*001e*/ 	.short	0x00ff


	//----- nvinfo : EIATTR_MERCURY_ISA_VERSION
	.align		4
        /*0020*/ 	.byte	0x03, 0x5f
        /*0022*/ 	.short	0x0101


	//----- nvinfo : EIATTR_VRC_CTA_INIT_COUNT
	.align		4
        /*0024*/ 	.byte	0x02, 0x4a
	.zero		1
	.zero		1


	//----- nvinfo : EIATTR_EXIT_INSTR_OFFSETS
	.align		4
        /*0028*/ 	.byte	0x04, 0x1c
        /*002a*/ 	.short	(.L_54 - .L_53)


	//   ....[0]....
.L_53:
        /*002c*/ 	.word	0x00000070


	//   ....[1]....
        /*0030*/ 	.word	0x00000bd0


	//----- nvinfo : EIATTR_CRS_STACK_SIZE
	.align		4
.L_54:
        /*0034*/ 	.byte	0x04, 0x1e
        /*0036*/ 	.short	(.L_56 - .L_55)
.L_55:
        /*0038*/ 	.word	0x00000000


	//----- nvinfo : EIATTR_CBANK_PARAM_SIZE
	.align		4
.L_56:
        /*003c*/ 	.byte	0x03, 0x19
        /*003e*/ 	.short	0x0008


	//----- nvinfo : EIATTR_PARAM_CBANK
	.align		4
        /*0040*/ 	.byte	0x04, 0x0a
        /*0042*/ 	.short	(.L_58 - .L_57)
	.align		4
.L_57:
        /*0044*/ 	.word	index@(.nv.constant0._Z19floatingPointKernelPf)
        /*0048*/ 	.short	0x0380
        /*004a*/ 	.short	0x0008


	//----- nvinfo : EIATTR_SW_WAR
	.align		4
.L_58:
        /*004c*/ 	.byte	0x04, 0x36
        /*004e*/ 	.short	(.L_60 - .L_59)
.L_59:
        /*0050*/ 	.word	0x00000008
.L_60:


//--------------------- .nv.info._Z20matrixMultiplyKernelPfS_S_ --------------------------
	.section	.nv.info._Z20matrixMultiplyKernelPfS_S_,"",@"SHT_CUDA_INFO"
	.sectionflags	@""
	.align	4


	//----- nvinfo : EIATTR_CUDA_API_VERSION
	.align		4
        /*0000*/ 	.byte	0x04, 0x37
        /*0002*/ 	.short	(.L_62 - .L_61)
.L_61:
        /*0004*/ 	.word	0x00000082


	//----- nvinfo : EIATTR_KPARAM_INFO
	.align		4
.L_62:
        /*0008*/ 	.byte	0x04, 0x17
        /*000a*/ 	.short	(.L_64 - .L_63)
.L_63:
        /*000c*/ 	.word	0x00000000
        /*0010*/ 	.short	0x0002
        /*0012*/ 	.short	0x0010
        /*0014*/ 	.byte	0x00, 0xf5, 0x21, 0x00


	//----- nvinfo : EIATTR_KPARAM_INFO
	.align		4
.L_64:
        /*0018*/ 	.byte	0x04, 0x17
        /*001a*/ 	.short	(.L_66 - .L_65)
.L_65:
        /*001c*/ 	.word	0x00000000
        /*0020*/ 	.short	0x0001
        /*0022*/ 	.short	0x0008
        /*0024*/ 	.byte	0x00, 0xf5, 0x21, 0x00


	//----- nvinfo : EIATTR_KPARAM_INFO
	.align		4
.L_66:
        /*0028*/ 	.byte	0x04, 0x17
        /*002a*/ 	.short	(.L_68 - .L_67)
.L_67:
        /*002c*/ 	.word	0x00000000
        /*0030*/ 	.short	0x0000
        /*0032*/ 	.short	0x0000
        /*0034*/ 	.byte	0x00, 0xf5, 0x21, 0x00


	//----- nvinfo : EIATTR_SPARSE_MMA_MASK
	.align		4
.L_68:
        /*0038*/ 	.byte	0x03, 0x50
        /*003a*/ 	.short	0x0000


	//----- nvinfo : EIATTR_MAXREG_COUNT
	.align		4
        /*003c*/ 	.byte	0x03, 0x1b
        /*003e*/ 	.short	0x00ff


	//----- nvinfo : EIATTR_MERCURY_ISA_VERSION
	.align		4
        /*0040*/ 	.byte	0x03, 0x5f
        /*0042*/ 	.short	0x0101


	//----- nvinfo : EIATTR_VRC_CTA_INIT_COUNT
	.align		4
        /*0044*/ 	.byte	0x02, 0x4a
	.zero		1
	.zero		1


	//----- nvinfo : EIATTR_EXIT_INSTR_OFFSETS
	.align		4
        /*0048*/ 	.byte	0x04, 0x1c
        /*004a*/ 	.short	(.L_70 - .L_69)


	//   ....[0]....
.L_69:
        /*004c*/ 	.word	0x000000b0


	//   ....[1]....
        /*0050*/ 	.word	0x00000730


	//----- nvinfo : EIATTR_CBANK_PARAM_SIZE
	.align		4
.L_70:
        /*0054*/ 	.byte	0x03, 0x19
        /*0056*/ 	.short	0x0018


	//----- nvinfo : EIATTR_PARAM_CBANK
	.align		4
        /*0058*/ 	.byte	0x04, 0x0a
        /*005a*/ 	.short	(.L_72 - .L_71)
	.align		4
.L_71:
        /*005c*/ 	.word	index@(.nv.constant0._Z20matrixMultiplyKernelPfS_S_)
        /*0060*/ 	.short	0x0380
        /*0062*/ 	.short	0x0018


	//----- nvinfo : EIATTR_SW_WAR
	.align		4
.L_72:
        /*0064*/ 	.byte	0x04, 0x36
        /*0066*/ 	.short	(.L_74 - .L_73)
.L_73:
        /*0068*/ 	.word	0x00000008
.L_74:


//--------------------- .nv.callgraph             --------------------------
	.section	.nv.callgraph,"",@"SHT_CUDA_CALLGRAPH"
	.align	4
	.sectionentsize	8
	.align		4
        /*0000*/ 	.word	0x00000000
	.align		4
        /*0004*/ 	.word	0xffffffff
	.align		4
        /*0008*/ 	.word	0x00000000
	.align		4
        /*000c*/ 	.word	0xfffffffe
	.align		4
        /*0010*/ 	.word	0x00000000
	.align		4
        /*0014*/ 	.word	0xfffffffd
	.align		4
        /*0018*/ 	.word	0x00000000
	.align		4
        /*001c*/ 	.word	0xfffffffc


//--------------------- .nv.constant4             --------------------------
	.section	.nv.constant4,"a",@progbits
	.align	8
	.align		8
.nv.constant4:
        /*0000*/ 	.dword	__cudart_i2opi_f


//--------------------- .text._Z22atomicOperationsKernelPf --------------------------
	.section	.text._Z22atomicOperationsKernelPf,"ax",@progbits
	.align	128
        .global         _Z22atomicOperationsKernelPf
        .type           _Z22atomicOperationsKernelPf,@function
        .size           _Z22atomicOperationsKernelPf,(.L_x_21 - _Z22atomicOperationsKernelPf)
        .other          _Z22atomicOperationsKernelPf,@"STO_CUDA_ENTRY STV_DEFAULT"
_Z22atomicOperationsKernelPf:
.text._Z22atomicOperationsKernelPf:
[----:B------:R-:W-:Y:S01]  /*0000*/  LDC R1, c[0x0][0x37c] ;  /* 0x0000df00ff017b82 */ /* 0x000fe20000000800 */
[----:B------:R-:W0:Y:S07]  /*0010*/  S2R R0, SR_TID.X ;  /* 0x0000000000007919 */ /* 0x000e2e0000002100 */
[----:B------:R-:W0:Y:S08]  /*0020*/  S2UR UR4, SR_CTAID.X ;  /* 0x00000000000479c3 */ /* 0x000e300000002500 */
[----:B------:R-:W0:Y:S02]  /*0030*/  LDC R5, c[0x0][0x360] ;  /* 0x0000d800ff057b82 */ /* 0x000e240000000800 */
[----:B0-----:R-:W-:-:S05]  /*0040*/  IMAD R5, R5, UR4, R0 ;  /* 0x0000000405057c24 */ /* 0x001fca000f8e0200 */
[----:B------:R-:W-:-:S13]  /*0050*/  ISETP.GT.AND P0, PT, R5, 0xfffff, PT ;  /* 0x000fffff0500780c */ /* 0x000fda0003f04270 */
[----:B------:R-:W-:Y:S05]  /*0060*/  @P0 EXIT ;  /* 0x000000000000094d */ /* 0x000fea0003800000 */
[----:B------:R-:W0:Y:S01]  /*0070*/  LDC.64 R2, c[0x0][0x380] ;  /* 0x0000e000ff027b82 */ /* 0x000e220000000a00 */
[----:B------:R-:W1:Y:S01]  /*0080*/  LDCU.64 UR4, c[0x0][0x358] ;  /* 0x00006b00ff0477ac */ /* 0x000e620008000a00 */
[----:B0-----:R-:W-:-:S05]  /*0090*/  IMAD.WIDE R2, R5, 0x4, R2 ;  /* 0x0000000405027825 */ /* 0x001fca00078e0202 */
[----:B-1----:R-:W-:Y:S04]  /*00a0*/  REDG.E.ADD.F32.FTZ.RN.STRONG.GPU desc[UR4][R2.64], RZ ;  /* 0x000000ff020079a6 */ /* 0x002fe8000c12f304 */
[----:B------:R-:W-:Y:S04]  /*00b0*/  REDG.E.ADD.F32.FTZ.RN.STRONG.GPU desc[UR4][R2.64], RZ ;  /* 0x000000ff020079a6 */ /* 0x000fe8000c12f304 */
        /* <DEDUP_REMOVED lines=997> */
[----:B------:R-:W-:Y:S01]  /*3f10*/  REDG.E.ADD.F32.FTZ.RN.STRONG.GPU desc[UR4][R2.64], RZ ;  /* 0x000000ff020079a6 */ /* 0x000fe2000c12f304 */
[----:B------:R-:W-:Y:S05]  /*3f20*/  EXIT ;  /* 0x000000000000794d */ /* 0x000fea0003800000 */
.L_x_0:
[----:B------:R-:W-:-:S00]  /*3f30*/  BRA `(.L_x_0) ;  /* 0xfffffffc00fc7947 */ /* 0x000fc0000383ffff */
[----:B------:R-:W-:-:S00]  /*3f40*/  NOP ;  /* 0x0000000000007918 */ /* 0x000fc00000000000 */
        /* <DEDUP_REMOVED lines=11> */
.L_x_21:


//--------------------- .text._Z22specialFunctionsKernelPf --------------------------
	.section	.text._Z22specialFunctionsKernelPf,"ax",@progbits
	.align	128
        .global         _Z22specialFunctionsKernelPf
        .type           _Z22specialFunctionsKernelPf,@function
        .size           _Z22specialFunctionsKernelPf,(.L_x_22 - _Z22specialFunctionsKernelPf)
        .other          _Z22specialFunctionsKernelPf,@"STO_CUDA_ENTRY STV_DEFAULT"
_Z22specialFunctionsKernelPf:
.text._Z22specialFunctionsKernelPf:
        /* <DEDUP_REMOVED lines=10> */
[----:B-1----:R0:W5:Y:S01]  /*00a0*/  LDG.E R5, desc[UR6][R2.64] ;  /* 0x0000000602057981 */ /* 0x002162000c1e1900 */
[----:B------:R-:W-:-:S05]  /*00b0*/  UMOV UR4, URZ ;  /* 0x000000ff00047c82 */ /* 0x000fca0008000000 */
.L_x_3:
[C---:B-----5:R-:W-:Y:S01]  /*00c0*/  FMUL R0, R5.reuse, 8388608 ;  /* 0x4b00000005007820 */ /* 0x060fe20000400000 */
[C---:B------:R-:W-:Y:S01]  /*00d0*/  FSETP.GEU.AND P0, PT, R5.reuse, 1.175494350822287508e-38, PT ;  /* 0x008000000500780b */ /* 0x040fe20003f0e000 */
[----:B------:R-:W-:Y:S01]  /*00e0*/  HFMA2 R9, -RZ, RZ, 1.5048828125, 33.21875 ;  /* 0x3e055027ff097431 */ /* 0x000fe200000001ff */
[----:B------:R-:W-:Y:S01]  /*00f0*/  FSETP.NEU.AND P1, PT, R5, 1, PT ;  /* 0x3f8000000500780b */ /* 0x000fe20003f2d000 */
[----:B------:R-:W-:Y:S01]  /*0100*/  HFMA2 R11, -RZ, RZ, 3.7421875, 0 ;  /* 0x437c0000ff0b7431 */ /* 0x000fe200000001ff */
[----:B------:R-:W-:Y:S01]  /*0110*/  FSEL R0, R0, R5, !P0 ;  /* 0x0000000500007208 */ /* 0x000fe20004000000 */
[----:B------:R-:W-:Y:S01]  /*0120*/  UIADD3 UR4, UPT, UPT, UR4, 0x1, URZ ;  /* 0x0000000104047890 */ /* 0x000fe2000fffe0ff */
[----:B------:R-:W-:Y:S02]  /*0130*/  BSSY.RECONVERGENT B0, `(.L_x_1) ;  /* 0x0000064000007945 */ /* 0x000fe40003800200 */
[----:B------:R-:W-:-:S04]  /*0140*/  IADD3 R4, PT, PT, R0, -0x3f2aaaab, RZ ;  /* 0xc0d5555500047810 */ /* 0x000fc80007ffe0ff */
[----:B------:R-:W-:-:S04]  /*0150*/  LOP3.LUT R7, R4, 0xff800000, RZ, 0xc0, !PT ;  /* 0xff80000004077812 */ /* 0x000fc800078ec0ff */
[-C--:B------:R-:W-:Y:S02]  /*0160*/  IADD3 R4, PT, PT, R0, -R7.reuse, RZ ;  /* 0x8000000700047210 */ /* 0x080fe40007ffe0ff */
[----:B------:R-:W-:-:S03]  /*0170*/  I2FP.F32.S32 R7, R7 ;  /* 0x0000000700077245 */ /* 0x000fc60000201400 */
[----:B------:R-:W-:Y:S01]  /*0180*/  FADD R6, R4, -1 ;  /* 0xbf80000004067421 */ /* 0x000fe20000000000 */
[----:B------:R-:W-:-:S03]  /*0190*/  MOV R4, 0x3bbb989d ;  /* 0x3bbb989d00047802 */ /* 0x000fc60000000f00 */
[C---:B------:R-:W-:Y:S02]  /*01a0*/  FFMA R9, R6.reuse, -R9, 0.14084610342979431152 ;  /* 0x3e1039f606097423 */ /* 0x040fe40000000809 */
[----:B------:R-:W-:Y:S02]  /*01b0*/  FFMA.SAT R4, R5, R4, 0.5 ;  /* 0x3f00000005047423 */ /* 0x000fe40000002004 */
[----:B------:R-:W-:Y:S02]  /*01c0*/  FFMA R9, R6, R9, -0.12148627638816833496 ;  /* 0xbdf8cdcc06097423 */ /* 0x000fe40000000009 */
[----:B------:R-:W-:Y:S01]  /*01d0*/  FFMA.RM R4, R4, R11, 12582913 ;  /* 0x4b40000104047423 */ /* 0x000fe2000000400b */
[----:B------:R-:W-:Y:S01]  /*01e0*/  MOV R11, 0x7f800000 ;  /* 0x7f800000000b7802 */ /* 0x000fe20000000f00 */
[----:B------:R-:W-:Y:S02]  /*01f0*/  FFMA R9, R6, R9, 0.13980610668659210205 ;  /* 0x3e0f295506097423 */ /* 0x000fe40000000009 */
[----:B------:R-:W-:-:S02]  /*0200*/  FADD R8, R4, -12583039 ;  /* 0xcb40007f04087421 */ /* 0x000fc40000000000 */
[C---:B------:R-:W-:Y:S02]  /*0210*/  FFMA R9, R6.reuse, R9, -0.16684235632419586182 ;  /* 0xbe2ad8b906097423 */ /* 0x040fe40000000009 */
[C---:B------:R-:W-:Y:S01]  /*0220*/  FFMA R10, R5.reuse, 1.4426950216293334961, -R8 ;  /* 0x3fb8aa3b050a7823 */ /* 0x040fe20000000808 */
[----:B------:R-:W-:Y:S01]  /*0230*/  FSEL R8, RZ, -23, P0 ;  /* 0xc1b80000ff087808 */ /* 0x000fe20000000000 */
[----:B------:R-:W-:Y:S01]  /*0240*/  FFMA R9, R6, R9, 0.20012299716472625732 ;  /* 0x3e4ced0b06097423 */ /* 0x000fe20000000009 */
[----:B------:R-:W-:Y:S01]  /*0250*/  ISETP.GT.U32.AND P0, PT, R0, 0x7f7fffff, PT ;  /* 0x7f7fffff0000780c */ /* 0x000fe20003f04070 */
[----:B------:R-:W-:Y:S02]  /*0260*/  FFMA R10, R5, 1.925963033500011079e-08, R10 ;  /* 0x32a57060050a7823 */ /* 0x000fe4000000000a */
[----:B------:R-:W-:Y:S01]  /*0270*/  FFMA R9, R6, R9, -0.24999669194221496582 ;  /* 0xbe7fff2206097423 */ /* 0x000fe20000000009 */
[----:B------:R-:W-:Y:S01]  /*0280*/  FFMA R8, R7, 1.1920928955078125e-07, R8 ;  /* 0x3400000007087823 */ /* 0x000fe20000000008 */
[----:B------:R-:W-:-:S02]  /*0290*/  FFMA R7, R0, R11, +INF ;  /* 0x7f80000000077423 */ /* 0x000fc4000000000b */
[C---:B------:R-:W-:Y:S01]  /*02a0*/  FFMA R9, R6.reuse, R9, 0.33333182334899902344 ;  /* 0x3eaaaa7806097423 */ /* 0x040fe20000000009 */
[----:B------:R-:W1:Y:S03]  /*02b0*/  MUFU.EX2 R10, R10 ;  /* 0x0000000a000a7308 */ /* 0x000e660000000800 */
[----:B------:R-:W-:-:S04]  /*02c0*/  FFMA R9, R6, R9, -0.5 ;  /* 0xbf00000006097423 */ /* 0x000fc80000000009 */
[----:B------:R-:W-:-:S04]  /*02d0*/  FMUL R9, R6, R9 ;  /* 0x0000000906097220 */ /* 0x000fc80000400000 */
[----:B------:R-:W-:-:S04]  /*02e0*/  FFMA R9, R6, R9, R6 ;  /* 0x0000000906097223 */ /* 0x000fc80000000006 */
[----:B------:R-:W-:Y:S01]  /*02f0*/  @!P0 FFMA R7, R8, 0.69314718246459960938, R9 ;  /* 0x3f31721808078823 */ /* 0x000fe20000000009 */
[----:B------:R-:W-:Y:S01]  /*0300*/  SHF.L.U32 R9, R4, 0x17, RZ ;  /* 0x0000001704097819 */ /* 0x000fe200000006ff */
[----:B------:R-:W-:Y:S01]  /*0310*/  HFMA2 R4, -RZ, RZ, 1.875, 0 ;  /* 0x3f800000ff047431 */ /* 0x000fe200000001ff */
[----:B------:R-:W-:-:S03]  /*0320*/  FSETP.NEU.AND P0, PT, R0, RZ, PT ;  /* 0x000000ff0000720b */ /* 0x000fc60003f0d000 */
[----:B-1----:R-:W-:Y:S01]  /*0330*/  FMUL R0, R10, R9 ;  /* 0x000000090a007220 */ /* 0x002fe20000400000 */
[----:B------:R-:W-:Y:S01]  /*0340*/  FSEL R7, R7, -INF , P0 ;  /* 0xff80000007077808 */ /* 0x000fe20000000000 */
[----:B------:R-:W-:Y:S08]  /*0350*/  @!P1 BRA `(.L_x_2) ;  /* 0x0000000400049947 */ /* 0x000ff00003800000 */
[----:B------:R-:W-:-:S13]  /*0360*/  FSETP.NAN.AND P0, PT, |R5|, |R5|, PT ;  /* 0x400000050500720b */ /* 0x000fda0003f08200 */
[----:B------:R-:W-:Y:S01]  /*0370*/  @P0 FADD R4, R5, 2 ;  /* 0x4000000005040421 */ /* 0x000fe20000000000 */
[----:B------:R-:W-:Y:S06]  /*0380*/  @P0 BRA `(.L_x_2) ;  /* 0x0000000000f80947 */ /* 0x000fec0003800000 */
[C---:B------:R-:W-:Y:S01]  /*0390*/  FMUL R4, |R5|.reuse, 16777216 ;  /* 0x4b80000005047820 */ /* 0x040fe20000400200 */
[----:B------:R-:W-:Y:S02]  /*03a0*/  FSETP.GEU.AND P0, PT, |R5|, 1.175494350822287508e-38, PT ;  /* 0x008000000500780b */ /* 0x000fe40003f0e200 */
[----:B------:R-:W-:Y:S02]  /*03b0*/  MOV R14, 0x3a2c32e4 ;  /* 0x3a2c32e4000e7802 */ /* 0x000fe40000000f00 */
[----:B------:R-:W-:-:S04]  /*03c0*/  FSEL R4, R4, |R5|, !P0 ;  /* 0x4000000504047208 */ /* 0x000fc80004000000 */
[----:B------:R-:W-:-:S04]  /*03d0*/  IADD3 R6, PT, PT, R4, -0x3f3504f3, RZ ;  /* 0xc0cafb0d04067810 */ /* 0x000fc80007ffe0ff */
[----:B------:R-:W-:-:S04]  /*03e0*/  LOP3.LUT R9, R6, 0xff800000, RZ, 0xc0, !PT ;  /* 0xff80000006097812 */ /* 0x000fc800078ec0ff */
[-C--:B------:R-:W-:Y:S02]  /*03f0*/  IADD3 R4, PT, PT, R4, -R9.reuse, RZ ;  /* 0x8000000904047210 */ /* 0x080fe40007ffe0ff */
[----:B------:R-:W-:-:S03]  /*0400*/  I2FP.F32.S32 R9, R9 ;  /* 0x0000000900097245 */ /* 0x000fc60000201400 */
[C---:B------:R-:W-:Y:S01]  /*0410*/  FADD R8, R4.reuse, 1 ;  /* 0x3f80000004087421 */ /* 0x040fe20000000000 */
[----:B------:R-:W-:Y:S01]  /*0420*/  FADD R6, R4, -1 ;  /* 0xbf80000004067421 */ /* 0x000fe20000000000 */
[----:B------:R-:W-:Y:S02]  /*0430*/  FSEL R4, RZ, -24, P0 ;  /* 0xc1c00000ff047808 */ /* 0x000fe40000000000 */
[----:B------:R-:W-:Y:S01]  /*0440*/  FSETP.NEU.AND P0, PT, |R5|, +INF , PT ;  /* 0x7f8000000500780b */ /* 0x000fe20003f0d200 */
[----:B------:R-:W-:Y:S01]  /*0450*/  FADD R11, R6, R6 ;  /* 0x00000006060b7221 */ /* 0x000fe20000000000 */
[----:B------:R-:W1:Y:S01]  /*0460*/  MUFU.RCP R8, R8 ;  /* 0x0000000800087308 */ /* 0x000e620000001000 */
[----:B------:R-:W-:Y:S01]  /*0470*/  FFMA R9, R9, 1.1920928955078125e-07, R4 ;  /* 0x3400000009097823 */ /* 0x000fe20000000004 */
[----:B------:R-:W-:-:S13]  /*0480*/  FSETP.NEU.AND P0, PT, R5, RZ, P0 ;  /* 0x000000ff0500720b */ /* 0x000fda000070d000 */
[----:B------:R-:W-:Y:S01]  /*0490*/  @!P0 FADD R5, R5, R5 ;  /* 0x0000000505058221 */ /* 0x000fe20000000000 */
[----:B-1----:R-:W-:-:S04]  /*04a0*/  FMUL R10, R8, R11 ;  /* 0x0000000b080a7220 */ /* 0x002fc80000400000 */
[----:B------:R-:W-:Y:S01]  /*04b0*/  FADD R12, R6, -R10 ;  /* 0x8000000a060c7221 */ /* 0x000fe20000000000 */
[C---:B------:R-:W-:Y:S01]  /*04c0*/  FMUL R11, R10.reuse, R10 ;  /* 0x0000000a0a0b7220 */ /* 0x040fe20000400000 */
[----:B------:R-:W-:Y:S02]  /*04d0*/  FFMA R4, R10, 1.4426950216293334961, R9 ;  /* 0x3fb8aa3b0a047823 */ /* 0x000fe40000000009 */
[----:B------:R-:W-:Y:S01]  /*04e0*/  FADD R13, R12, R12 ;  /* 0x0000000c0c0d7221 */ /* 0x000fe20000000000 */
[----:B------:R-:W-:Y:S01]  /*04f0*/  FFMA R12, R11, R14, 0.0032181653659790754318 ;  /* 0x3b52e7db0b0c7423 */ /* 0x000fe2000000000e */
[----:B------:R-:W-:Y:S02]  /*0500*/  FADD R9, R9, -R4 ;  /* 0x8000000409097221 */ /* 0x000fe40000000000 */
[----:B------:R-:W-:Y:S01]  /*0510*/  FFMA R13, R6, -R10, R13 ;  /* 0x8000000a060d7223 */ /* 0x000fe2000000000d */
[----:B------:R-:W-:Y:S01]  /*0520*/  FFMA R12, R11, R12, 0.018033718690276145935 ;  /* 0x3c93bb730b0c7423 */ /* 0x000fe2000000000c */
[----:B------:R-:W-:-:S02]  /*0530*/  FFMA R6, R10, 1.4426950216293334961, R9 ;  /* 0x3fb8aa3b0a067823 */ /* 0x000fc40000000009 */
[----:B------:R-:W-:Y:S01]  /*0540*/  FMUL R13, R8, R13 ;  /* 0x0000000d080d7220 */ /* 0x000fe20000400000 */
[----:B------:R-:W-:-:S03]  /*0550*/  FFMA R12, R11, R12, 0.12022458761930465698 ;  /* 0x3df6384f0b0c7423 */ /* 0x000fc6000000000c */
[----:B------:R-:W-:Y:S01]  /*0560*/  FFMA R9, R13, 1.4426950216293334961, R6 ;  /* 0x3fb8aa3b0d097823 */ /* 0x000fe20000000006 */
[----:B------:R-:W-:-:S03]  /*0570*/  FMUL R11, R11, R12 ;  /* 0x0000000c0b0b7220 */ /* 0x000fc60000400000 */
[----:B------:R-:W-:Y:S01]  /*0580*/  FFMA R8, R10, 1.9251366722983220825e-08, R9 ;  /* 0x32a55e340a087823 */ /* 0x000fe20000000009 */
[----:B------:R-:W-:-:S04]  /*0590*/  FMUL R6, R11, 3 ;  /* 0x404000000b067820 */ /* 0x000fc80000400000 */
[----:B------:R-:W-:-:S04]  /*05a0*/  FFMA R6, R13, R6, R8 ;  /* 0x000000060d067223 */ /* 0x000fc80000000008 */
[----:B------:R-:W-:-:S04]  /*05b0*/  FFMA R11, R10, R11, R6 ;  /* 0x0000000b0a0b7223 */ /* 0x000fc80000000006 */
[----:B------:R-:W-:-:S04]  /*05c0*/  FADD R9, R4, R11 ;  /* 0x0000000b04097221 */ /* 0x000fc80000000000 */
[----:B------:R-:W-:Y:S01]  /*05d0*/  FMUL R6, R9, 2 ;  /* 0x4000000009067820 */ /* 0x000fe20000400000 */
[----:B------:R-:W-:-:S03]  /*05e0*/  FADD R4, -R4, R9 ;  /* 0x0000000904047221 */ /* 0x000fc60000000100 */
[----:B------:R-:W1:Y:S01]  /*05f0*/  FRND R13, R6 ;  /* 0x00000006000d7307 */ /* 0x000e620000201000 */
[----:B------:R-:W-:Y:S01]  /*0600*/  FADD R4, R11, -R4 ;  /* 0x800000040b047221 */ /* 0x000fe20000000000 */
[----:B------:R-:W-:Y:S01]  /*0610*/  FFMA R9, R9, 2, -R6 ;  /* 0x4000000009097823 */ /* 0x000fe20000000806 */
[----:B------:R-:W-:Y:S01]  /*0620*/  HFMA2 R11, -RZ, RZ, 0.64013671875, -15.109375 ;  /* 0x391fcb8eff0b7431 */ /* 0x000fe200000001ff */
[----:B------:R-:W-:Y:S02]  /*0630*/  FSETP.GT.AND P2, PT, |R6|, 152, PT ;  /* 0x431800000600780b */ /* 0x000fe40003f44200 */
[----:B------:R-:W-:Y:S01]  /*0640*/  FFMA R9, R4, 2, R9 ;  /* 0x4000000004097823 */ /* 0x000fe20000000009 */
[----:B-1----:R-:W-:Y:S01]  /*0650*/  FADD R4, R6, -R13 ;  /* 0x8000000d06047221 */ /* 0x002fe20000000000 */
[----:B------:R-:W-:-:S03]  /*0660*/  FSETP.GT.AND P1, PT, R13, RZ, PT ;  /* 0x000000ff0d00720b */ /* 0x000fc60003f24000 */
[----:B------:R-:W-:Y:S01]  /*0670*/  FADD R4, R4, R9 ;  /* 0x0000000904047221 */ /* 0x000fe20000000000 */
[----:B------:R-:W-:Y:S02]  /*0680*/  SEL R8, RZ, 0x83000000, P1 ;  /* 0x83000000ff087807 */ /* 0x000fe40000800000 */
[----:B------:R-:W-:Y:S01]  /*0690*/  FSETP.GEU.AND P1, PT, R6, RZ, PT ;  /* 0x000000ff0600720b */ /* 0x000fe20003f2e000 */
[----:B------:R-:W-:Y:S01]  /*06a0*/  FFMA R9, R4, R11, 0.0013391353422775864601 ;  /* 0x3aaf85ed04097423 */ /* 0x000fe2000000000b */
[----:B------:R-:W-:-:S03]  /*06b0*/  IADD3 R10, PT, PT, R8, 0x7f000000, RZ ;  /* 0x7f000000080a7810 */ /* 0x000fc60007ffe0ff */
[C---:B------:R-:W-:Y:S02]  /*06c0*/  FFMA R11, R4.reuse, R9, 0.0096188392490148544312 ;  /* 0x3c1d9856040b7423 */ /* 0x040fe40000000009 */
[----:B------:R-:W1:Y:S02]  /*06d0*/  F2I.NTZ R9, R6 ;  /* 0x0000000600097305 */ /* 0x000e640000203100 */
[----:B------:R-:W-:-:S04]  /*06e0*/  FFMA R11, R4, R11, 0.055503588169813156128 ;  /* 0x3d6357bb040b7423 */ /* 0x000fc8000000000b */
[----:B------:R-:W-:-:S04]  /*06f0*/  FFMA R11, R4, R11, 0.24022644758224487305 ;  /* 0x3e75fdec040b7423 */ /* 0x000fc8000000000b */
[----:B------:R-:W-:-:S04]  /*0700*/  FFMA R11, R4, R11, 0.69314718246459960938 ;  /* 0x3f317218040b7423 */ /* 0x000fc8000000000b */
[----:B------:R-:W-:Y:S01]  /*0710*/  FFMA R11, R4, R11, 1 ;  /* 0x3f800000040b7423 */ /* 0x000fe2000000000b */
[----:B-1----:R-:W-:Y:S02]  /*0720*/  LEA R9, R9, -R8, 0x17 ;  /* 0x8000000809097211 */ /* 0x002fe400078eb8ff */
[----:B------:R-:W-:Y:S01]  /*0730*/  FSEL R4, RZ, +INF , !P1 ;  /* 0x7f800000ff047808 */ /* 0x000fe20004800000 */
[----:B------:R-:W-:-:S04]  /*0740*/  FMUL R10, R10, R11 ;  /* 0x0000000b0a0a7220 */ /* 0x000fc80000400000 */
[----:B------:R-:W-:Y:S01]  /*0750*/  @!P2 FMUL R4, R9, R10 ;  /* 0x0000000a0904a220 */ /* 0x000fe20000400000 */
[----:B------:R-:W-:-:S07]  /*0760*/  @!P0 LOP3.LUT R4, R5, 0x7fffffff, RZ, 0xc0, !PT ;  /* 0x7fffffff05048812 */ /* 0x000fce00078ec0ff */
.L_x_2:
[----:B------:R-:W-:Y:S05]  /*0770*/  BSYNC.RECONVERGENT B0 ;  /* 0x0000000000007941 */ /* 0x000fea0003800200 */
.L_x_1:
[----:B------:R-:W-:Y:S01]  /*0780*/  UISETP.NE.AND UP0, UPT, UR4, 0x3e8, UPT ;  /* 0x000003e80400788c */ /* 0x000fe2000bf05270 */
[----:B------:R-:W-:-:S04]  /*0790*/  FMUL R7, R7, R0 ;  /* 0x0000000007077220 */ /* 0x000fc80000400000 */
[----:B------:R-:W-:-:S04]  /*07a0*/  FMUL R5, R7, R4 ;  /* 0x0000000407057220 */ /* 0x000fc80000400000 */
[----:B------:R-:W-:Y:S05]  /*07b0*/  BRA.U UP0, `(.L_x_3) ;  /* 0xfffffff900407547 */ /* 0x000fea000b83ffff */
[----:B------:R-:W-:Y:S01]  /*07c0*/  STG.E desc[UR6][R2.64], R5 ;  /* 0x0000000502007986 */ /* 0x000fe2000c101906 */
[----:B------:R-:W-:Y:S05]  /*07d0*/  EXIT ;  /* 0x000000000000794d */ /* 0x000fea0003800000 */
.L_x_4:
        /* <DEDUP_REMOVED lines=10> */
.L_x_22:


//--------------------- .text._Z19floatingPointKernelPf --------------------------
	.section	.text._Z19floatingPointKernelPf,"ax",@progbits
	.align	128
        .global         _Z19floatingPointKernelPf
        .type           _Z19floatingPointKernelPf,@function
        .size           _Z19floatingPointKernelPf,(.L_x_20 - _Z19floatingPointKernelPf)
        .other          _Z19floatingPointKernelPf,@"STO_CUDA_ENTRY STV_DEFAULT"
_Z19floatingPointKernelPf:
.text._Z19floatingPointKernelPf:
[----:B------:R-:W0:Y:S01]  /*0000*/  LDC R1, c[0x0][0x37c] ;  /* 0x0000df00ff017b82 */ /* 0x000e220000000800 */
[----:B------:R-:W1:Y:S07]  /*0010*/  S2R R0, SR_TID.X ;  /* 0x0000000000007919 */ /* 0x000e6e0000002100 */
[----:B------:R-:W1:Y:S01]  /*0020*/  S2UR UR4, SR_CTAID.X ;  /* 0x00000000000479c3 */ /* 0x000e620000002500 */
[----:B0-----:R-:W-:-:S07]  /*0030*/  VIADD R1, R1, 0xffffffe0 ;  /* 0xffffffe001017836 */ /* 0x001fce0000000000 */
[----:B------:R-:W1:Y:S02]  /*0040*/  LDC R3, c[0x0][0x360] ;  /* 0x0000d800ff037b82 */ /* 0x000e640000000800 */
[----:B-1----:R-:W-:-:S05]  /*0050*/  IMAD R3, R3, UR4, R0 ;  /* 0x0000000403037c24 */ /* 0x002fca000f8e0200 */
[----:B------:R-:W-:-:S13]  /*0060*/  ISETP.GT.AND P0, PT, R3, 0xfffff, PT ;  /* 0x000fffff0300780c */ /* 0x000fda0003f04270 */
[----:B------:R-:W-:Y:S05]  /*0070*/  @P0 EXIT ;  /* 0x000000000000094d */ /* 0x000fea0003800000 */
[----:B------:R-:W0:Y:S01]  /*0080*/  LDC.64 R6, c[0x0][0x380] ;  /* 0x0000e000ff067b82 */ /* 0x000e220000000a00 */
[----:B------:R-:W1:Y:S01]  /*0090*/  LDCU.64 UR8, c[0x0][0x358] ;  /* 0x00006b00ff0877ac */ /* 0x000e620008000a00 */
[----:B0-----:R-:W-:-:S05]  /*00a0*/  IMAD.WIDE R6, R3, 0x4, R6 ;  /* 0x0000000403067825 */ /* 0x001fca00078e0206 */
[----:B-1----:R0:W5:Y:S01]  /*00b0*/  LDG.E R5, desc[UR8][R6.64] ;  /* 0x0000000806057981 */ /* 0x002162000c1e1900 */
[----:B------:R-:W-:-:S05]  /*00c0*/  UMOV UR4, URZ ;  /* 0x000000ff00047c82 */ /* 0x000fca0008000000 */
.L_x_15:
[C---:B-----5:R-:W-:Y:S01]  /*00d0*/  FMUL R0, R5.reuse, 0.63661974668502807617 ;  /* 0x3f22f98305007820 */ /* 0x060fe20000400000 */
[----:B------:R-:W-:Y:S01]  /*00e0*/  FSETP.GE.AND P0, PT, |R5|, 105615, PT ;  /* 0x47ce47800500780b */ /* 0x000fe20003f06200 */
[----:B------:R-:W-:Y:S01]  /*00f0*/  UIADD3 UR4, UPT, UPT, UR4, 0x1, URZ ;  /* 0x0000000104047890 */ /* 0x000fe2000fffe0ff */
[----:B------:R-:W-:Y:S03]  /*0100*/  BSSY.RECONVERGENT B0, `(.L_x_5) ;  /* 0x0000041000007945 */ /* 0x000fe60003800200 */
[----:B------:R-:W1:Y:S01]  /*0110*/  F2I.NTZ R0, R0 ;  /* 0x0000000000007305 */ /* 0x000e620000203100 */
[----:B------:R-:W-:Y:S01]  /*0120*/  UISETP.NE.AND UP0, UPT, UR4, 0x3e8, UPT ;  /* 0x000003e80400788c */ /* 0x000fe2000bf05270 */
[----:B-1----:R-:W-:Y:S01]  /*0130*/  I2FP.F32.S32 R2, R0 ;  /* 0x0000000000027245 */ /* 0x002fe20000201400 */
[----:B------:R-:W-:-:S04]  /*0140*/  IMAD.MOV.U32 R16, RZ, RZ, R0 ;  /* 0x000000ffff107224 */ /* 0x000fc800078e0000 */
[----:B------:R-:W-:-:S04]  /*0150*/  FFMA R3, R2, -1.5707962512969970703, R5 ;  /* 0xbfc90fda02037823 */ /* 0x000fc80000000005 */
[----:B------:R-:W-:-:S04]  /*0160*/  FFMA R3, R2, -7.5497894158615963534e-08, R3 ;  /* 0xb3a2216802037823 */ /* 0x000fc80000000003 */
[----:B------:R-:W-:-:S04]  /*0170*/  FFMA R15, R2, -5.3903029534742383927e-15, R3 ;  /* 0xa7c234c5020f7823 */ /* 0x000fc80000000003 */
[----:B------:R-:W-:Y:S01]  /*0180*/  IMAD.MOV.U32 R2, RZ, RZ, R15 ;  /* 0x000000ffff027224 */ /* 0x000fe200078e000f */
[----:B------:R-:W-:Y:S06]  /*0190*/  @!P0 BRA `(.L_x_6) ;  /* 0x0000000000dc8947 */ /* 0x000fec0003800000 */
[----:B------:R-:W-:-:S13]  /*01a0*/  FSETP.NEU.AND P0, PT, |R5|, +INF , PT ;  /* 0x7f8000000500780b */ /* 0x000fda0003f0d200 */
[----:B------:R-:W-:Y:S01]  /*01b0*/  @!P0 FMUL R2, RZ, R5 ;  /* 0x00000005ff028220 */ /* 0x000fe20000400000 */
[----:B------:R-:W-:Y:S01]  /*01c0*/  @!P0 IMAD.MOV.U32 R0, RZ, RZ, RZ ;  /* 0x000000ffff008224 */ /* 0x000fe200078e00ff */
[----:B------:R-:W-:Y:S06]  /*01d0*/  @!P0 BRA `(.L_x_6) ;  /* 0x0000000000cc8947 */ /* 0x000fec0003800000 */
[----:B------:R-:W-:Y:S01]  /*01e0*/  IMAD.SHL.U32 R2, R5, 0x100, RZ ;  /* 0x0000010005027824 */ /* 0x000fe200078e00ff */
[----:B------:R-:W-:Y:S01]  /*01f0*/  MOV R0, R1 ;  /* 0x0000000100007202 */ /* 0x000fe20000000f00 */
[----:B------:R-:W-:Y:S01]  /*0200*/  IMAD.MOV.U32 R8, RZ, RZ, RZ ;  /* 0x000000ffff087224 */ /* 0x000fe200078e00ff */
[----:B------:R-:W1:Y:S02]  /*0210*/  LDCU.64 UR10, c[0x4][URZ] ;  /* 0x01000000ff0a77ac */ /* 0x000e640008000a00 */
[----:B------:R-:W-:Y:S01]  /*0220*/  LOP3.LUT R13, R2, 0x80000000, RZ, 0xfc, !PT ;  /* 0x80000000020d7812 */ /* 0x000fe200078efcff */
[----:B------:R-:W-:Y:S01]  /*0230*/  UMOV UR6, URZ ;  /* 0x000000ff00067c82 */ /* 0x000fe20008000000 */
[----:B------:R-:W-:-:S05]  /*0240*/  UMOV UR5, URZ ;  /* 0x000000ff00057c82 */ /* 0x000fca0008000000 */
.L_x_7:
[----:B-1----:R-:W-:Y:S02]  /*0250*/  IMAD.U32 R10, RZ, RZ, UR10 ;  /* 0x0000000aff0a7e24 */ /* 0x002fe4000f8e00ff */
[----:B------:R-:W-:-:S05]  /*0260*/  IMAD.U32 R11, RZ, RZ, UR11 ;  /* 0x0000000bff0b7e24 */ /* 0x000fca000f8e00ff */
[----:B------:R-:W2:Y:S01]  /*0270*/  LDG.E.CONSTANT R2, desc[UR8][R10.64] ;  /* 0x000000080a027981 */ /* 0x000ea2000c1e9900 */
[----:B------:R-:W-:Y:S02]  /*0280*/  UIADD3 UR10, UP1, UPT, UR10, 0x4, URZ ;  /* 0x000000040a0a7890 */ /* 0x000fe4000ff3e0ff */
[----:B------:R-:W-:Y:S02]  /*0290*/  UIADD3 UR5, UPT, UPT, UR5, 0x1, URZ ;  /* 0x0000000105057890 */ /* 0x000fe4000fffe0ff */
[----:B------:R-:W-:Y:S02]  /*02a0*/  UIADD3.X UR11, UPT, UPT, URZ, UR11, URZ, UP1, !UPT ;  /* 0x0000000bff0b7290 */ /* 0x000fe40008ffe4ff */
[----:B------:R-:W-:Y:S01]  /*02b0*/  UISETP.NE.AND UP1, UPT, UR5, 0x6, UPT ;  /* 0x000000060500788c */ /* 0x000fe2000bf25270 */
[----:B--2---:R-:W-:-:S03]  /*02c0*/  IMAD.WIDE.U32 R2, R2, R13, RZ ;  /* 0x0000000d02027225 */ /* 0x004fc600078e00ff */
[----:B------:R-:W-:-:S04]  /*02d0*/  IADD3 R9, P0, PT, R2, R8, RZ ;  /* 0x0000000802097210 */ /* 0x000fc80007f1e0ff */
[----:B------:R-:W-:Y:S01]  /*02e0*/  IADD3.X R8, PT, PT, R3, UR6, RZ, P0, !PT ;  /* 0x0000000603087c10 */ /* 0x000fe200087fe4ff */
[----:B------:R1:W-:Y:S02]  /*02f0*/  STL [R0], R9 ;  /* 0x0000000900007387 */ /* 0x0003e40000100800 */
[----:B-1----:R-:W-:Y:S01]  /*0300*/  VIADD R0, R0, 0x4 ;  /* 0x0000000400007836 */ /* 0x002fe20000000000 */
[----:B------:R-:W-:Y:S06]  /*0310*/  BRA.U UP1, `(.L_x_7) ;  /* 0xfffffffd01cc7547 */ /* 0x000fec000b83ffff */
[----:B------:R-:W-:Y:S01]  /*0320*/  SHF.R.U32.HI R4, RZ, 0x17, R5 ;  /* 0x00000017ff047819 */ /* 0x000fe20000011605 */
[----:B------:R1:W-:Y:S03]  /*0330*/  STL [R1+0x18], R8 ;  /* 0x0000180801007387 */ /* 0x0003e60000100800 */
[C---:B------:R-:W-:Y:S02]  /*0340*/  LOP3.LUT R0, R4.reuse, 0xe0, RZ, 0xc0, !PT ;  /* 0x000000e004007812 */ /* 0x040fe400078ec0ff */
[----:B------:R-:W-:-:S03]  /*0350*/  LOP3.LUT P0, RZ, R4, 0x1f, RZ, 0xc0, !PT ;  /* 0x0000001f04ff7812 */ /* 0x000fc6000780c0ff */
[----:B------:R-:W-:-:S05]  /*0360*/  VIADD R0, R0, 0xffffff80 ;  /* 0xffffff8000007836 */ /* 0x000fca0000000000 */
[----:B------:R-:W-:-:S05]  /*0370*/  SHF.R.U32.HI R0, RZ, 0x5, R0 ;  /* 0x00000005ff007819 */ /* 0x000fca0000011600 */
[----:B------:R-:W-:-:S05]  /*0380*/  IMAD R9, R0, -0x4, R1 ;  /* 0xfffffffc00097824 */ /* 0x000fca00078e0201 */
[----:B------:R-:W2:Y:S04]  /*0390*/  LDL R0, [R9+0x18] ;  /* 0x0000180009007983 */ /* 0x000ea80000100800 */
[----:B------:R-:W2:Y:S04]  /*03a0*/  LDL R3, [R9+0x14] ;  /* 0x0000140009037983 */ /* 0x000ea80000100800 */
[----:B------:R-:W3:Y:S01]  /*03b0*/  @P0 LDL R2, [R9+0x10] ;  /* 0x0000100009020983 */ /* 0x000ee20000100800 */
[----:B------:R-:W-:Y:S01]  /*03c0*/  LOP3.LUT R4, R4, 0x1f, RZ, 0xc0, !PT ;  /* 0x0000001f04047812 */ /* 0x000fe200078ec0ff */
[----:B------:R-:W-:Y:S01]  /*03d0*/  UMOV UR6, 0x54442d19 ;  /* 0x54442d1900067882 */ /* 0x000fe20000000000 */
[----:B------:R-:W-:-:S02]  /*03e0*/  UMOV UR7, 0x3bf921fb ;  /* 0x3bf921fb00077882 */ /* 0x000fc40000000000 */
[-C--:B--2---:R-:W-:Y:S02]  /*03f0*/  @P0 SHF.L.W.U32.HI R0, R3, R4.reuse, R0 ;  /* 0x0000000403000219 */ /* 0x084fe40000010e00 */
[----:B---3--:R-:W-:Y:S02]  /*0400*/  @P0 SHF.L.W.U32.HI R3, R2, R4, R3 ;  /* 0x0000000402030219 */ /* 0x008fe40000010e03 */
[----:B------:R-:W-:Y:S02]  /*0410*/  ISETP.GE.AND P0, PT, R5, RZ, PT ;  /* 0x000000ff0500720c */ /* 0x000fe40003f06270 */
[C---:B------:R-:W-:Y:S01]  /*0420*/  SHF.L.W.U32.HI R2, R3.reuse, 0x2, R0 ;  /* 0x0000000203027819 */ /* 0x040fe20000010e00 */
[----:B------:R-:W-:-:S03]  /*0430*/  IMAD.SHL.U32 R3, R3, 0x4, RZ ;  /* 0x0000000403037824 */ /* 0x000fc600078e00ff */
[----:B------:R-:W-:-:S04]  /*0440*/  SHF.R.S32.HI R4, RZ, 0x1f, R2 ;  /* 0x0000001fff047819 */ /* 0x000fc80000011402 */
[C---:B------:R-:W-:Y:S02]  /*0450*/  LOP3.LUT R10, R4.reuse, R3, RZ, 0x3c, !PT ;  /* 0x00000003040a7212 */ /* 0x040fe400078e3cff */
[----:B------:R-:W-:Y:S02]  /*0460*/  LOP3.LUT R11, R4, R2, RZ, 0x3c, !PT ;  /* 0x00000002040b7212 */ /* 0x000fe400078e3cff */
[----:B------:R-:W-:Y:S02]  /*0470*/  SHF.R.U32.HI R3, RZ, 0x1e, R0 ;  /* 0x0000001eff037819 */ /* 0x000fe40000011600 */
[C---:B------:R-:W-:Y:S02]  /*0480*/  LOP3.LUT R4, R2.reuse, R5, RZ, 0x3c, !PT ;  /* 0x0000000502047212 */ /* 0x040fe400078e3cff */
[----:B------:R-:W1:Y:S01]  /*0490*/  I2F.F64.S64 R10, R10 ;  /* 0x0000000a000a7312 */ /* 0x000e620000301c00 */
[----:B------:R-:W-:Y:S02]  /*04a0*/  LEA.HI R0, R2, R3, RZ, 0x1 ;  /* 0x0000000302007211 */ /* 0x000fe400078f08ff */
[----:B------:R-:W-:-:S02]  /*04b0*/  ISETP.GE.AND P1, PT, R4, RZ, PT ;  /* 0x000000ff0400720c */ /* 0x000fc40003f26270 */
[----:B------:R-:W-:-:S05]  /*04c0*/  IADD3 R2, PT, PT, -R0, RZ, RZ ;  /* 0x000000ff00027210 */ /* 0x000fca0007ffe1ff */
[----:B------:R-:W-:Y:S01]  /*04d0*/  @!P0 IMAD.MOV.U32 R0, RZ, RZ, R2 ;  /* 0x000000ffff008224 */ /* 0x000fe200078e0002 */
[----:B-1----:R-:W-:-:S10]  /*04e0*/  DMUL R8, R10, UR6 ;  /* 0x000000060a087c28 */ /* 0x002fd40008000000 */
[----:B------:R-:W1:Y:S02]  /*04f0*/  F2F.F32.F64 R8, R8 ;  /* 0x0000000800087310 */ /* 0x000e640000301000 */
[----:B-1----:R-:W-:-:S07]  /*0500*/  FSEL R2, -R8, R8, !P1 ;  /* 0x0000000808027208 */ /* 0x002fce0004800100 */
.L_x_6:
[----:B------:R-:W-:Y:S05]  /*0510*/  BSYNC.RECONVERGENT B0 ;  /* 0x0000000000007941 */ /* 0x000fea0003800200 */
.L_x_5:
[----:B------:R-:W-:Y:S02]  /*0520*/  IMAD.MOV.U32 R12, RZ, RZ, 0x37cbac00 ;  /* 0x37cbac00ff0c7424 */ /* 0x000fe400078e00ff */
[----:B------:R-:W-:Y:S01]  /*0530*/  FMUL R3, R2, R2 ;  /* 0x0000000202037220 */ /* 0x000fe20000400000 */
[C---:B------:R-:W-:Y:S01]  /*0540*/  LOP3.LUT R8, R0.reuse, 0x1, RZ, 0xc0, !PT ;  /* 0x0000000100087812 */ /* 0x040fe200078ec0ff */
[----:B------:R-:W-:Y:S01]  /*0550*/  IMAD.MOV.U32 R13, RZ, RZ, 0x3d2aaabb ;  /* 0x3d2aaabbff0d7424 */ /* 0x000fe200078e00ff */
[----:B------:R-:W-:Y:S01]  /*0560*/  LOP3.LUT P0, RZ, R0, 0x2, RZ, 0xc0, !PT ;  /* 0x0000000200ff7812 */ /* 0x000fe2000780c0ff */
[----:B------:R-:W-:Y:S01]  /*0570*/  FFMA R4, R3, R12, -0.0013887860113754868507 ;  /* 0xbab607ed03047423 */ /* 0x000fe2000000000c */
[----:B------:R-:W-:Y:S01]  /*0580*/  ISETP.NE.U32.AND P1, PT, R8, 0x1, PT ;  /* 0x000000010800780c */ /* 0x000fe20003f25070 */
[----:B------:R-:W-:Y:S01]  /*0590*/  IMAD.MOV.U32 R14, RZ, RZ, 0x3effffff ;  /* 0x3effffffff0e7424 */ /* 0x000fe200078e00ff */
[----:B------:R-:W-:Y:S02]  /*05a0*/  BSSY.RECONVERGENT B0, `(.L_x_8) ;  /* 0x000003f000007945 */ /* 0x000fe40003800200 */
[----:B------:R-:W-:-:S02]  /*05b0*/  FSEL R4, R4, -0.00019574658654164522886, !P1 ;  /* 0xb94d415304047808 */ /* 0x000fc40004800000 */
[----:B------:R-:W-:Y:S02]  /*05c0*/  FSEL R8, R13, 0.0083327032625675201416, !P1 ;  /* 0x3c0885e40d087808 */ /* 0x000fe40004800000 */
[----:B------:R-:W-:Y:S02]  /*05d0*/  FSEL R0, R2, 1, P1 ;  /* 0x3f80000002007808 */ /* 0x000fe40000800000 */
[----:B------:R-:W-:Y:S01]  /*05e0*/  FSEL R11, -R14, -0.16666662693023681641, !P1 ;  /* 0xbe2aaaa80e0b7808 */ /* 0x000fe20004800100 */
[----:B------:R-:W-:Y:S01]  /*05f0*/  FFMA R4, R3, R4, R8 ;  /* 0x0000000403047223 */ /* 0x000fe20000000008 */
[----:B------:R-:W-:Y:S01]  /*0600*/  FSETP.GE.AND P1, PT, |R5|, 105615, PT ;  /* 0x47ce47800500780b */ /* 0x000fe20003f26200 */
[C---:B------:R-:W-:Y:S02]  /*0610*/  FFMA R9, R3.reuse, R0, RZ ;  /* 0x0000000003097223 */ /* 0x040fe400000000ff */
[----:B------:R-:W-:-:S04]  /*0620*/  FFMA R4, R3, R4, R11 ;  /* 0x0000000403047223 */ /* 0x000fc8000000000b */
[----:B------:R-:W-:-:S04]  /*0630*/  FFMA R9, R9, R4, R0 ;  /* 0x0000000409097223 */ /* 0x000fc80000000000 */
[----:B------:R-:W-:Y:S02]  /*0640*/  @P0 FADD R9, RZ, -R9 ;  /* 0x80000009ff090221 */ /* 0x000fe40000000000 */
[----:B------:R-:W-:Y:S05]  /*0650*/  @!P1 BRA `(.L_x_9) ;  /* 0x0000000000cc9947 */ /* 0x000fea0003800000 */
[----:B------:R-:W-:-:S13]  /*0660*/  FSETP.NEU.AND P0, PT, |R5|, +INF , PT ;  /* 0x7f8000000500780b */ /* 0x000fda0003f0d200 */
[----:B------:R-:W-:Y:S01]  /*0670*/  @!P0 FMUL R15, RZ, R5 ;  /* 0x00000005ff0f8220 */ /* 0x000fe20000400000 */
[----:B------:R-:W-:Y:S01]  /*0680*/  @!P0 MOV R16, RZ ;  /* 0x000000ff00108202 */ /* 0x000fe20000000f00 */
[----:B------:R-:W-:Y:S06]  /*0690*/  @!P0 BRA `(.L_x_9) ;  /* 0x0000000000bc8947 */ /* 0x000fec0003800000 */
[----:B------:R-:W1:Y:S01]  /*06a0*/  LDC.64 R2, c[0x4][RZ] ;  /* 0x01000000ff027b82 */ /* 0x000e620000000a00 */
[----:B------:R-:W-:Y:S01]  /*06b0*/  IMAD.SHL.U32 R4, R5, 0x100, RZ ;  /* 0x0000010005047824 */ /* 0x000fe200078e00ff */
[----:B------:R-:W-:Y:S01]  /*06c0*/  UMOV UR5, URZ ;  /* 0x000000ff00057c82 */ /* 0x000fe20008000000 */
[----:B------:R-:W-:Y:S02]  /*06d0*/  IMAD.MOV.U32 R8, RZ, RZ, RZ ;  /* 0x000000ffff087224 */ /* 0x000fe400078e00ff */
[----:B------:R-:W-:Y:S01]  /*06e0*/  IMAD.MOV.U32 R0, RZ, RZ, RZ ;  /* 0x000000ffff007224 */ /* 0x000fe200078e00ff */
[----:B------:R-:W-:-:S07]  /*06f0*/  LOP3.LUT R19, R4, 0x80000000, RZ, 0xfc, !PT ;  /* 0x8000000004137812 */ /* 0x000fce00078efcff */
.L_x_10:
[----:B-1----:R-:W-:-:S06]  /*0700*/  IMAD.WIDE.U32 R10, R0, 0x4, R2 ;  /* 0x00000004000a7825 */ /* 0x002fcc00078e0002 */
[----:B--2---:R-:W2:Y:S01]  /*0710*/  LDG.E.CONSTANT R10, desc[UR8][R10.64] ;  /* 0x000000080a0a7981 */ /* 0x004ea2000c1e9900 */
[C---:B------:R-:W-:Y:S01]  /*0720*/  IMAD R4, R0.reuse, 0x4, R1 ;  /* 0x0000000400047824 */ /* 0x040fe200078e0201 */
[----:B------:R-:W-:-:S04]  /*0730*/  IADD3 R0, PT, PT, R0, 0x1, RZ ;  /* 0x0000000100007810 */ /* 0x000fc80007ffe0ff */
[----:B------:R-:W-:Y:S01]  /*0740*/  ISETP.NE.AND P0, PT, R0, 0x6, PT ;  /* 0x000000060000780c */ /* 0x000fe20003f05270 */
[----:B--2---:R-:W-:-:S03]  /*0750*/  IMAD.WIDE.U32 R16, R10, R19, RZ ;  /* 0x000000130a107225 */ /* 0x004fc600078e00ff */
[----:B------:R-:W-:-:S04]  /*0760*/  IADD3 R15, P1, PT, R16, R8, RZ ;  /* 0x00000008100f7210 */ /* 0x000fc80007f3e0ff */
[----:B------:R-:W-:Y:S01]  /*0770*/  IADD3.X R8, PT, PT, R17, UR5, RZ, P1, !PT ;  /* 0x0000000511087c10 */ /* 0x000fe20008ffe4ff */
[----:B------:R2:W-:Y:S04]  /*0780*/  STL [R4], R15 ;  /* 0x0000000f04007387 */ /* 0x0005e80000100800 */
[----:B------:R-:W-:Y:S05]  /*0790*/  @P0 BRA `(.L_x_10) ;  /* 0xfffffffc00d80947 */ /* 0x000fea000383ffff */
[----:B--2---:R-:W-:Y:S01]  /*07a0*/  SHF.R.U32.HI R4, RZ, 0x17, R5 ;  /* 0x00000017ff047819 */ /* 0x004fe20000011605 */
        /* <DEDUP_REMOVED lines=11> */
[----:B------:R-:W-:Y:S01]  /*0860*/  UMOV UR7, 0x3bf921fb ;  /* 0x3bf921fb00077882 */ /* 0x000fe20000000000 */
[----:B------:R-:W-:-:S02]  /*0870*/  ISETP.GE.AND P1, PT, R5, RZ, PT ;  /* 0x000000ff0500720c */ /* 0x000fc40003f26270 */
[-C--:B--2---:R-:W-:Y:S02]  /*0880*/  @P0 SHF.L.W.U32.HI R0, R3, R4.reuse, R0 ;  /* 0x0000000403000219 */ /* 0x084fe40000010e00 */
[----:B---3--:R-:W-:-:S04]  /*0890*/  @P0 SHF.L.W.U32.HI R3, R2, R4, R3 ;  /* 0x0000000402030219 */ /* 0x008fc80000010e03 */
[C---:B------:R-:W-:Y:S01]  /*08a0*/  SHF.L.W.U32.HI R2, R3.reuse, 0x2, R0 ;  /* 0x0000000203027819 */ /* 0x040fe20000010e00 */
[----:B------:R-:W-:-:S03]  /*08b0*/  IMAD.SHL.U32 R3, R3, 0x4, RZ ;  /* 0x0000000403037824 */ /* 0x000fc600078e00ff */
[----:B------:R-:W-:-:S04]  /*08c0*/  SHF.R.S32.HI R4, RZ, 0x1f, R2 ;  /* 0x0000001fff047819 */ /* 0x000fc80000011402 */
[C---:B------:R-:W-:Y:S02]  /*08d0*/  LOP3.LUT R10, R4.reuse, R3, RZ, 0x3c, !PT ;  /* 0x00000003040a7212 */ /* 0x040fe400078e3cff */
[----:B------:R-:W-:Y:S02]  /*08e0*/  LOP3.LUT R11, R4, R2, RZ, 0x3c, !PT ;  /* 0x00000002040b7212 */ /* 0x000fe400078e3cff */
[----:B------:R-:W-:Y:S02]  /*08f0*/  SHF.R.U32.HI R3, RZ, 0x1e, R0 ;  /* 0x0000001eff037819 */ /* 0x000fe40000011600 */
[C---:B------:R-:W-:Y:S02]  /*0900*/  LOP3.LUT R0, R2.reuse, R5, RZ, 0x3c, !PT ;  /* 0x0000000502007212 */ /* 0x040fe400078e3cff */
[----:B------:R-:W2:Y:S01]  /*0910*/  I2F.F64.S64 R10, R10 ;  /* 0x0000000a000a7312 */ /* 0x000ea20000301c00 */
[----:B------:R-:W-:Y:S02]  /*0920*/  LEA.HI R16, R2, R3, RZ, 0x1 ;  /* 0x0000000302107211 */ /* 0x000fe400078f08ff */
[----:B------:R-:W-:-:S03]  /*0930*/  ISETP.GE.AND P0, PT, R0, RZ, PT ;  /* 0x000000ff0000720c */ /* 0x000fc60003f06270 */
[----:B------:R-:W-:-:S04]  /*0940*/  IMAD.MOV R0, RZ, RZ, -R16 ;  /* 0x000000ffff007224 */ /* 0x000fc800078e0a10 */
[----:B------:R-:W-:Y:S01]  /*0950*/  @!P1 IMAD.MOV.U32 R16, RZ, RZ, R0 ;  /* 0x000000ffff109224 */ /* 0x000fe200078e0000 */
[----:B--2---:R-:W-:-:S10]  /*0960*/  DMUL R18, R10, UR6 ;  /* 0x000000060a127c28 */ /* 0x004fd40008000000 */
[----:B------:R-:W2:Y:S02]  /*0970*/  F2F.F32.F64 R18, R18 ;  /* 0x0000001200127310 */ /* 0x000ea40000301000 */
[----:B-12---:R-:W-:-:S07]  /*0980*/  FSEL R15, -R18, R18, !P0 ;  /* 0x00000012120f7208 */ /* 0x006fce0004000100 */
.L_x_9:
[----:B------:R-:W-:Y:S05]  /*0990*/  BSYNC.RECONVERGENT B0 ;  /* 0x0000000000007941 */ /* 0x000fea0003800200 */
.L_x_8:
[----:B------:R-:W-:Y:S01]  /*09a0*/  FMUL R3, R15, R15 ;  /* 0x0000000f0f037220 */ /* 0x000fe20000400000 */
[C---:B------:R-:W-:Y:S01]  /*09b0*/  LOP3.LUT R0, R16.reuse, 0x1, RZ, 0xc0, !PT ;  /* 0x0000000110007812 */ /* 0x040fe200078ec0ff */
[----:B------:R-:W-:Y:S01]  /*09c0*/  VIADD R4, R5, 0xf3000000 ;  /* 0xf300000005047836 */ /* 0x000fe20000000000 */
[----:B------:R-:W-:Y:S01]  /*09d0*/  IADD3 R16, PT, PT, R16, 0x1, RZ ;  /* 0x0000000110107810 */ /* 0x000fe20007ffe0ff */
[----:B------:R-:W-:Y:S01]  /*09e0*/  FFMA R12, R3, R12, -0.0013887860113754868507 ;  /* 0xbab607ed030c7423 */ /* 0x000fe2000000000c */
[----:B------:R-:W-:Y:S01]  /*09f0*/  ISETP.NE.U32.AND P1, PT, R0, 0x1, PT ;  /* 0x000000010000780c */ /* 0x000fe20003f25070 */
[----:B------:R1:W2:Y:S01]  /*0a00*/  MUFU.RSQ R2, R5 ;  /* 0x0000000500027308 */ /* 0x0002a20000001400 */
[----:B------:R-:W-:Y:S01]  /*0a10*/  LOP3.LUT P0, RZ, R16, 0x2, RZ, 0xc0, !PT ;  /* 0x0000000210ff7812 */ /* 0x000fe2000780c0ff */
[----:B------:R-:W-:Y:S01]  /*0a20*/  BSSY.RECONVERGENT B0, `(.L_x_11) ;  /* 0x0000016000007945 */ /* 0x000fe20003800200 */
[----:B------:R-:W-:Y:S02]  /*0a30*/  FSEL R0, R13, 0.0083327032625675201416, P1 ;  /* 0x3c0885e40d007808 */ /* 0x000fe40000800000 */
[----:B------:R-:W-:-:S02]  /*0a40*/  FSEL R12, R12, -0.00019574658654164522886, P1 ;  /* 0xb94d41530c0c7808 */ /* 0x000fc40000800000 */
[----:B------:R-:W-:-:S03]  /*0a50*/  FSEL R14, -R14, -0.16666662693023681641, P1 ;  /* 0xbe2aaaa80e0e7808 */ /* 0x000fc60000800100 */
[----:B------:R-:W-:Y:S01]  /*0a60*/  FFMA R12, R3, R12, R0 ;  /* 0x0000000c030c7223 */ /* 0x000fe20000000000 */
[----:B------:R-:W-:Y:S02]  /*0a70*/  FSEL R0, R15, 1, !P1 ;  /* 0x3f8000000f007808 */ /* 0x000fe40004800000 */
[----:B------:R-:W-:Y:S01]  /*0a80*/  ISETP.GT.U32.AND P1, PT, R4, 0x727fffff, PT ;  /* 0x727fffff0400780c */ /* 0x000fe20003f24070 */
[C---:B------:R-:W-:Y:S02]  /*0a90*/  FFMA R12, R3.reuse, R12, R14 ;  /* 0x0000000c030c7223 */ /* 0x040fe4000000000e */
[----:B------:R-:W-:-:S04]  /*0aa0*/  FFMA R3, R3, R0, RZ ;  /* 0x0000000003037223 */ /* 0x000fc800000000ff */
[----:B------:R-:W-:-:S04]  /*0ab0*/  FFMA R12, R3, R12, R0 ;  /* 0x0000000c030c7223 */ /* 0x000fc80000000000 */
[----:B------:R-:W-:Y:S02]  /*0ac0*/  @P0 FADD R12, RZ, -R12 ;  /* 0x8000000cff0c0221 */ /* 0x000fe40000000000 */
[----:B-12---:R-:W-:Y:S05]  /*0ad0*/  @!P1 BRA `(.L_x_12) ;  /* 0x0000000000189947 */ /* 0x006fea0003800000 */
[----:B------:R-:W-:Y:S01]  /*0ae0*/  BSSY.RECONVERGENT B1, `(.L_x_13) ;  /* 0x0000004000017945 */ /* 0x000fe20003800200 */
[----:B------:R-:W-:Y:S01]  /*0af0*/  IMAD.MOV.U32 R0, RZ, RZ, R5 ;  /* 0x000000ffff007224 */ /* 0x000fe200078e0005 */
[----:B------:R-:W-:-:S07]  /*0b00*/  MOV R10, 0xb20 ;  /* 0x00000b20000a7802 */ /* 0x000fce0000000f00 */
[----:B0-----:R-:W-:Y:S05]  /*0b10*/  CALL.REL.NOINC `($__internal_0_$__cuda_sm20_sqrt_rn_f32_slowpath) ;  /* 0x0000000000307944 */ /* 0x001fea0003c00000 */
[----:B------:R-:W-:Y:S05]  /*0b20*/  BSYNC.RECONVERGENT B1 ;  /* 0x0000000000017941 */ /* 0x000fea0003800200 */
.L_x_13:
[----:B------:R-:W-:Y:S05]  /*0b30*/  BRA `(.L_x_14) ;  /* 0x0000000000107947 */ /* 0x000fea0003800000 */
.L_x_12:
[C---:B------:R-:W-:Y:S01]  /*0b40*/  FMUL.FTZ R0, R2.reuse, R5 ;  /* 0x0000000502007220 */ /* 0x040fe20000410000 */
[----:B------:R-:W-:-:S03]  /*0b50*/  FMUL.FTZ R2, R2, 0.5 ;  /* 0x3f00000002027820 */ /* 0x000fc60000410000 */
[----:B------:R-:W-:-:S04]  /*0b60*/  FFMA R5, -R0, R0, R5 ;  /* 0x0000000000057223 */ /* 0x000fc80000000105 */
[----:B------:R-:W-:-:S07]  /*0b70*/  FFMA R0, R5, R2, R0 ;  /* 0x0000000205007223 */ /* 0x000fce0000000000 */
.L_x_14:
[----:B------:R-:W-:Y:S05]  /*0b80*/  BSYNC.RECONVERGENT B0 ;  /* 0x0000000000007941 */ /* 0x000fea0003800200 */
.L_x_11:
[----:B------:R-:W-:-:S04]  /*0b90*/  FMUL R5, R9, R0 ;  /* 0x0000000009057220 */ /* 0x000fc80000400000 */
[----:B------:R-:W-:Y:S01]  /*0ba0*/  FMUL R5, R12, R5 ;  /* 0x000000050c057220 */ /* 0x000fe20000400000 */
[----:B------:R-:W-:Y:S06]  /*0bb0*/  BRA.U UP0, `(.L_x_15) ;  /* 0xfffffff500447547 */ /* 0x000fec000b83ffff */
[----:B------:R-:W-:Y:S01]  /*0bc0*/  STG.E desc[UR8][R6.64], R5 ;  /* 0x0000000506007986 */ /* 0x000fe2000c101908 */
[----:B------:R-:W-:Y:S05]  /*0bd0*/  EXIT ;  /* 0x000000000000794d */ /* 0x000fea0003800000 */
        .weak           $__internal_0_$__cuda_sm20_sqrt_rn_f32_slowpath
        .type           $__internal_0_$__cuda_sm20_sqrt_rn_f32_slowpath,@function
        .size           $__internal_0_$__cuda_sm20_sqrt_rn_f32_slowpath,(.L_x_20 - $__internal_0_$__cuda_sm20_sqrt_rn_f32_slowpath)
$__internal_0_$__cuda_sm20_sqrt_rn_f32_slowpath:
[----:B------:R-:W-:-:S13]  /*0be0*/  LOP3.LUT P0, RZ, R0, 0x7fffffff, RZ, 0xc0, !PT ;  /* 0x7fffffff00ff7812 */ /* 0x000fda000780c0ff */
[----:B------:R-:W-:Y:S01]  /*0bf0*/  @!P0 IMAD.MOV.U32 R2, RZ, RZ, R0 ;  /* 0x000000ffff028224 */ /* 0x000fe200078e0000 */
[----:B------:R-:W-:Y:S06]  /*0c00*/  @!P0 BRA `(.L_x_16) ;  /* 0x0000000000408947 */ /* 0x000fec0003800000 */
[----:B------:R-:W-:-:S13]  /*0c10*/  FSETP.GEU.FTZ.AND P0, PT, R0, RZ, PT ;  /* 0x000000ff0000720b */ /* 0x000fda0003f1e000 */
[----:B------:R-:W-:Y:S01]  /*0c20*/  @!P0 IMAD.MOV.U32 R2, RZ, RZ, 0x7fffffff ;  /* 0x7fffffffff028424 */ /* 0x000fe200078e00ff */
[----:B------:R-:W-:Y:S06]  /*0c30*/  @!P0 BRA `(.L_x_16) ;  /* 0x0000000000348947 */ /* 0x000fec0003800000 */
[----:B------:R-:W-:-:S13]  /*0c40*/  FSETP.GTU.FTZ.AND P0, PT, |R0|, +INF , PT ;  /* 0x7f8000000000780b */ /* 0x000fda0003f1c200 */
[----:B------:R-:W-:Y:S01]  /*0c50*/  @P0 FADD.FTZ R2, R0, 1 ;  /* 0x3f80000000020421 */ /* 0x000fe20000010000 */
[----:B------:R-:W-:Y:S06]  /*0c60*/  @P0 BRA `(.L_x_16) ;  /* 0x0000000000280947 */ /* 0x000fec0003800000 */
[----:B------:R-:W-:-:S13]  /*0c70*/  FSETP.NEU.FTZ.AND P0, PT, |R0|, +INF , PT ;  /* 0x7f8000000000780b */ /* 0x000fda0003f1d200 */
[----:B------:R-:W-:-:S04]  /*0c80*/  @P0 FFMA R3, R0, 1.84467440737095516160e+19, RZ ;  /* 0x5f80000000030823 */ /* 0x000fc800000000ff */
[----:B------:R-:W0:Y:S02]  /*0c90*/  @P0 MUFU.RSQ R2, R3 ;  /* 0x0000000300020308 */ /* 0x000e240000001400 */
[----:B0-----:R-:W-:Y:S01]  /*0ca0*/  @P0 FMUL.FTZ R4, R3, R2 ;  /* 0x0000000203040220 */ /* 0x001fe20000410000 */
[----:B------:R-:W-:Y:S01]  /*0cb0*/  @P0 FMUL.FTZ R8, R2, 0.5 ;  /* 0x3f00000002080820 */ /* 0x000fe20000410000 */
[----:B------:R-:W-:Y:S02]  /*0cc0*/  @!P0 MOV R2, R0 ;  /* 0x0000000000028202 */ /* 0x000fe40000000f00 */
[----:B------:R-:W-:-:S04]  /*0cd0*/  @P0 FADD.FTZ R5, -R4, -RZ ;  /* 0x800000ff04050221 */ /* 0x000fc80000010100 */
[----:B------:R-:W-:-:S04]  /*0ce0*/  @P0 FFMA R5, R4, R5, R3 ;  /* 0x0000000504050223 */ /* 0x000fc80000000003 */
[----:B------:R-:W-:-:S04]  /*0cf0*/  @P0 FFMA R5, R5, R8, R4 ;  /* 0x0000000805050223 */ /* 0x000fc80000000004 */
[----:B------:R-:W-:-:S07]  /*0d00*/  @P0 FMUL.FTZ R2, R5, 2.3283064365386962891e-10 ;  /* 0x2f80000005020820 */ /* 0x000fce0000410000 */
.L_x_16:
[----:B------:R-:W-:Y:S02]  /*0d10*/  IMAD.MOV.U32 R0, RZ, RZ, R2 ;  /* 0x000000ffff007224 */ /* 0x000fe400078e0002 */
[----:B------:R-:W-:Y:S02]  /*0d20*/  IMAD.MOV.U32 R2, RZ, RZ, R10 ;  /* 0x000000ffff027224 */ /* 0x000fe400078e000a */
[----:B------:R-:W-:-:S04]  /*0d30*/  IMAD.MOV.U32 R3, RZ, RZ, 0x0 ;  /* 0x00000000ff037424 */ /* 0x000fc800078e00ff */
[----:B------:R-:W-:Y:S05]  /*0d40*/  RET.REL.NODEC R2 `(_Z19floatingPointKernelPf) ;  /* 0xfffffff002ac7950 */ /* 0x000fea0003c3ffff */
.L_x_17:
        /* <DEDUP_REMOVED lines=11> */
.L_x_20:


//--------------------- .text._Z20matrixMultiplyKernelPfS_S_ --------------------------
	.section	.text._Z20matrixMultiplyKernelPfS_S_,"ax",@progbits
	.align	128
        .global         _Z20matrixMultiplyKernelPfS_S_
        .type           _Z20matrixMultiplyKernelPfS_S_,@function
        .size           _Z20matrixMultiplyKernelPfS_S_,(.L_x_24 - _Z20matrixMultiplyKernelPfS_S_)
        .other          _Z20matrixMultiplyKernelPfS_S_,@"STO_CUDA_ENTRY STV_DEFAULT"
_Z20matrixMultiplyKernelPfS_S_:
.text._Z20matrixMultiplyKernelPfS_S_:
[----:B------:R-:W-:Y:S01]  /*0000*/  LDC R1, c[0x0][0x37c] ;  /* 0x0000df00ff017b82 */ /* 0x000fe20000000800 */
[----:B------:R-:W0:Y:S07]  /*0010*/  S2R R5, SR_TID.Y ;  /* 0x0000000000057919 */ /* 0x000e2e0000002200 */
[----:B------:R-:W1:Y:S01]  /*0020*/  LDC R3, c[0x0][0x360] ;  /* 0x0000d800ff037b82 */ /* 0x000e620000000800 */
[----:B------:R-:W1:Y:S07]  /*0030*/  S2R R2, SR_TID.X ;  /* 0x0000000000027919 */ /* 0x000e6e0000002100 */
[----:B------:R-:W0:Y:S08]  /*0040*/  S2UR UR5, SR_CTAID.Y ;  /* 0x00000000000579c3 */ /* 0x000e300000002600 */
[----:B------:R-:W0:Y:S08]  /*0050*/  LDC R0, c[0x0][0x364] ;  /* 0x0000d900ff007b82 */ /* 0x000e300000000800 */
[----:B------:R-:W1:Y:S01]  /*0060*/  S2UR UR4, SR_CTAID.X ;  /* 0x00000000000479c3 */ /* 0x000e620000002500 */
[----:B0-----:R-:W-:-:S05]  /*0070*/  IMAD R0, R0, UR5, R5 ;  /* 0x0000000500007c24 */ /* 0x001fca000f8e0205 */
[----:B------:R-:W-:Y:S01]  /*0080*/  ISETP.GT.U32.AND P0, PT, R0, 0x3ff, PT ;  /* 0x000003ff0000780c */ /* 0x000fe20003f04070 */
[----:B-1----:R-:W-:-:S05]  /*0090*/  IMAD R3, R3, UR4, R2 ;  /* 0x0000000403037c24 */ /* 0x002fca000f8e0202 */
[----:B------:R-:W-:-:S13]  /*00a0*/  ISETP.GT.OR P0, PT, R3, 0x3ff, P0 ;  /* 0x000003ff0300780c */ /* 0x000fda0000704670 */
[----:B------:R-:W-:Y:S05]  /*00b0*/  @P0 EXIT ;  /* 0x000000000000094d */ /* 0x000fea0003800000 */
[----:B------:R-:W0:Y:S01]  /*00c0*/  LDC R15, c[0x0][0x38c] ;  /* 0x0000e300ff0f7b82 */ /* 0x000e220000000800 */
[----:B------:R-:W1:Y:S01]  /*00d0*/  LDCU.64 UR6, c[0x0][0x380] ;  /* 0x00007000ff0677ac */ /* 0x000e620008000a00 */
[----:B------:R-:W-:Y:S01]  /*00e0*/  SHF.L.U32 R3, R3, 0xa, RZ ;  /* 0x0000000a03037819 */ /* 0x000fe200000006ff */
[----:B------:R-:W-:Y:S01]  /*00f0*/  HFMA2 R28, -RZ, RZ, 0, 0 ;  /* 0x00000000ff1c7431 */ /* 0x000fe200000001ff */
[C---:B------:R-:W-:Y:S01]  /*0100*/  IADD3 R2, PT, PT, R0.reuse, 0x400, RZ ;  /* 0x0000040000027810 */ /* 0x040fe20007ffe0ff */
[----:B------:R-:W2:Y:S01]  /*0110*/  LDCU UR4, c[0x0][0x388] ;  /* 0x00007100ff0477ac */ /* 0x000ea20008000800 */
[C---:B------:R-:W-:Y:S02]  /*0120*/  IADD3 R4, PT, PT, R0.reuse, 0x800, RZ ;  /* 0x0000080000047810 */ /* 0x040fe40007ffe0ff */
[C---:B------:R-:W-:Y:S01]  /*0130*/  IADD3 R5, PT, PT, R0.reuse, 0xc00, RZ ;  /* 0x00000c0000057810 */ /* 0x040fe20007ffe0ff */
[----:B------:R-:W3:Y:S01]  /*0140*/  LDCU.64 UR8, c[0x0][0x358] ;  /* 0x00006b00ff0877ac */ /* 0x000ee20008000a00 */
[----:B------:R-:W-:-:S02]  /*0150*/  IADD3 R6, PT, PT, R0, 0x1400, RZ ;  /* 0x0000140000067810 */ /* 0x000fc40007ffe0ff */
[C---:B------:R-:W-:Y:S02]  /*0160*/  IADD3 R7, PT, PT, R0.reuse, 0x2000, RZ ;  /* 0x0000200000077810 */ /* 0x040fe40007ffe0ff */
[C---:B------:R-:W-:Y:S02]  /*0170*/  IADD3 R8, PT, PT, R0.reuse, 0x2400, RZ ;  /* 0x0000240000087810 */ /* 0x040fe40007ffe0ff */
[C---:B------:R-:W-:Y:S02]  /*0180*/  IADD3 R9, PT, PT, R0.reuse, 0x2800, RZ ;  /* 0x0000280000097810 */ /* 0x040fe40007ffe0ff */
[C---:B------:R-:W-:Y:S01]  /*0190*/  IADD3 R10, PT, PT, R0.reuse, 0x2c00, RZ ;  /* 0x00002c00000a7810 */ /* 0x040fe20007ffe0ff */
[----:B-1----:R-:W-:Y:S01]  /*01a0*/  UIADD3 UR5, UP0, UPT, UR6, 0x20, URZ ;  /* 0x0000002006057890 */ /* 0x002fe2000ff1e0ff */
[C---:B------:R-:W-:Y:S02]  /*01b0*/  IADD3 R11, PT, PT, R0.reuse, 0x3000, RZ ;  /* 0x00003000000b7810 */ /* 0x040fe40007ffe0ff */
[C---:B------:R-:W-:Y:S01]  /*01c0*/  IADD3 R23, PT, PT, R0.reuse, 0x1000, RZ ;  /* 0x0000100000177810 */ /* 0x040fe20007ffe0ff */
[----:B------:R-:W-:Y:S01]  /*01d0*/  UIADD3.X UR6, UPT, UPT, URZ, UR7, URZ, UP0, !UPT ;  /* 0x00000007ff067290 */ /* 0x000fe200087fe4ff */
[----:B------:R-:W-:-:S02]  /*01e0*/  IADD3 R25, PT, PT, R0, 0x1800, RZ ;  /* 0x0000180000197810 */ /* 0x000fc40007ffe0ff */
[C---:B------:R-:W-:Y:S02]  /*01f0*/  IADD3 R27, PT, PT, R0.reuse, 0x1c00, RZ ;  /* 0x00001c00001b7810 */ /* 0x040fe40007ffe0ff */
[C---:B------:R-:W-:Y:S02]  /*0200*/  IADD3 R29, PT, PT, R0.reuse, 0x3400, RZ ;  /* 0x00003400001d7810 */ /* 0x040fe40007ffe0ff */
[C---:B------:R-:W-:Y:S02]  /*0210*/  IADD3 R24, PT, PT, R0.reuse, 0x3800, RZ ;  /* 0x0000380000187810 */ /* 0x040fe40007ffe0ff */
[----:B------:R-:W-:Y:S02]  /*0220*/  IADD3 R26, PT, PT, R0, 0x3c00, RZ ;  /* 0x00003c00001a7810 */ /* 0x000fe40007ffe0ff */
[----:B------:R-:W-:Y:S02]  /*0230*/  MOV R22, R3 ;  /* 0x0000000300167202 */ /* 0x000fe40000000f00 */
[----:B--2---:R-:W-:Y:S01]  /*0240*/  MOV R14, UR4 ;  /* 0x00000004000e7c02 */ /* 0x004fe20008000f00 */
[----:B---3--:R-:W-:-:S06]  /*0250*/  UMOV UR4, URZ ;  /* 0x000000ff00047c82 */ /* 0x008fcc0008000000 */
.L_x_18:
[----:B------:R-:W-:Y:S01]  /*0260*/  MOV R12, UR5 ;  /* 0x00000005000c7c02 */ /* 0x000fe20008000f00 */
[----:B0-----:R-:W-:Y:S01]  /*0270*/  IMAD.WIDE.U32 R16, R0, 0x4, R14 ;  /* 0x0000000400107825 */ /* 0x001fe200078e000e */
[----:B------:R-:W-:-:S03]  /*0280*/  MOV R13, UR6 ;  /* 0x00000006000d7c02 */ /* 0x000fc60008000f00 */
[----:B------:R-:W-:Y:S02]  /*0290*/  IMAD.WIDE R12, R22, 0x4, R12 ;  /* 0x00000004160c7825 */ /* 0x000fe400078e020c */
[----:B------:R-:W2:Y:S02]  /*02a0*/  LDG.E R17, desc[UR8][R16.64] ;  /* 0x0000000810117981 */ /* 0x000ea4000c1e1900 */
[----:B------:R-:W-:Y:S02]  /*02b0*/  IMAD.WIDE.U32 R18, R2, 0x4, R14 ;  /* 0x0000000402127825 */ /* 0x000fe400078e000e */
[----:B------:R-:W2:Y:S04]  /*02c0*/  LDG.E R21, desc[UR8][R12.64+-0x20] ;  /* 0xffffe0080c157981 */ /* 0x000ea8000c1e1900 */
[----:B------:R-:W3:Y:S04]  /*02d0*/  LDG.E R20, desc[UR8][R12.64+-0x1c] ;  /* 0xffffe4080c147981 */ /* 0x000ee8000c1e1900 */
[----:B------:R-:W3:Y:S01]  /*02e0*/  LDG.E R19, desc[UR8][R18.64] ;  /* 0x0000000812137981 */ /* 0x000ee2000c1e1900 */
[----:B--2---:R-:W-:Y:S01]  /*02f0*/  FFMA R28, R21, R17, R28 ;  /* 0x00000011151c7223 */ /* 0x004fe2000000001c */
[----:B------:R-:W-:-:S06]  /*0300*/  IMAD.WIDE.U32 R16, R4, 0x4, R14 ;  /* 0x0000000404107825 */ /* 0x000fcc00078e000e */
[----:B------:R-:W2:Y:S04]  /*0310*/  LDG.E R16, desc[UR8][R16.64] ;  /* 0x0000000810107981 */ /* 0x000ea8000c1e1900 */
[----:B------:R-:W2:Y:S01]  /*0320*/  LDG.E R17, desc[UR8][R12.64+-0x18] ;  /* 0xffffe8080c117981 */ /* 0x000ea2000c1e1900 */
[----:B---3--:R-:W-:Y:S01]  /*0330*/  FFMA R28, R20, R19, R28 ;  /* 0x00000013141c7223 */ /* 0x008fe2000000001c */
[----:B------:R-:W-:Y:S02]  /*0340*/  IMAD.WIDE.U32 R20, R5, 0x4, R14 ;  /* 0x0000000405147825 */ /* 0x000fe400078e000e */
[----:B------:R-:W3:Y:S04]  /*0350*/  LDG.E R19, desc[UR8][R12.64+-0x14] ;  /* 0xffffec080c137981 */ /* 0x000ee8000c1e1900 */
[----:B------:R-:W3:Y:S01]  /*0360*/  LDG.E R20, desc[UR8][R20.64] ;  /* 0x0000000814147981 */ /* 0x000ee2000c1e1900 */
[----:B--2---:R-:W-:Y:S01]  /*0370*/  FFMA R28, R17, R16, R28 ;  /* 0x00000010111c7223 */ /* 0x004fe2000000001c */
[----:B------:R-:W-:-:S06]  /*0380*/  IMAD.WIDE.U32 R16, R23, 0x4, R14 ;  /* 0x0000000417107825 */ /* 0x000fcc00078e000e */
[----:B------:R-:W2:Y:S04]  /*0390*/  LDG.E R16, desc[UR8][R16.64] ;  /* 0x0000000810107981 */ /* 0x000ea8000c1e1900 */
[----:B------:R-:W2:Y:S01]  /*03a0*/  LDG.E R17, desc[UR8][R12.64+-0x10] ;  /* 0xfffff0080c117981 */ /* 0x000ea2000c1e1900 */
[----:B---3--:R-:W-:Y:S01]  /*03b0*/  FFMA R28, R19, R20, R28 ;  /* 0x00000014131c7223 */ /* 0x008fe2000000001c */
[----:B------:R-:W-:-:S06]  /*03c0*/  IMAD.WIDE.U32 R18, R6, 0x4, R14 ;  /* 0x0000000406127825 */ /* 0x000fcc00078e000e */
[----:B------:R-:W3:Y:S04]  /*03d0*/  LDG.E R18, desc[UR8][R18.64] ;  /* 0x0000000812127981 */ /* 0x000ee8000c1e1900 */
[----:B------:R-:W3:Y:S01]  /*03e0*/  LDG.E R19, desc[UR8][R12.64+-0xc] ;  /* 0xfffff4080c137981 */ /* 0x000ee2000c1e1900 */
[----:B------:R-:W-:-:S06]  /*03f0*/  IMAD.WIDE.U32 R20, R27, 0x4, R14 ;  /* 0x000000041b147825 */ /* 0x000fcc00078e000e */
[----:B------:R-:W4:Y:S01]  /*0400*/  LDG.E R20, desc[UR8][R20.64] ;  /* 0x0000000814147981 */ /* 0x000f22000c1e1900 */
[----:B--2---:R-:W-:Y:S01]  /*0410*/  FFMA R28, R17, R16, R28 ;  /* 0x00000010111c7223 */ /* 0x004fe2000000001c */
[----:B------:R-:W-:-:S06]  /*0420*/  IMAD.WIDE.U32 R16, R25, 0x4, R14 ;  /* 0x0000000419107825 */ /* 0x000fcc00078e000e */
[----:B------:R-:W2:Y:S04]  /*0430*/  LDG.E R16, desc[UR8][R16.64] ;  /* 0x0000000810107981 */ /* 0x000ea8000c1e1900 */
[----:B------:R-:W2:Y:S01]  /*0440*/  LDG.E R17, desc[UR8][R12.64+-0x8] ;  /* 0xfffff8080c117981 */ /* 0x000ea2000c1e1900 */
[----:B---3--:R-:W-:-:S03]  /*0450*/  FFMA R28, R19, R18, R28 ;  /* 0x00000012131c7223 */ /* 0x008fc6000000001c */
[----:B------:R-:W4:Y:S01]  /*0460*/  LDG.E R19, desc[UR8][R12.64+-0x4] ;  /* 0xfffffc080c137981 */ /* 0x000f22000c1e1900 */
[----:B--2---:R-:W-:Y:S01]  /*0470*/  FFMA R28, R17, R16, R28 ;  /* 0x00000010111c7223 */ /* 0x004fe2000000001c */
[----:B------:R-:W-:-:S06]  /*0480*/  IMAD.WIDE.U32 R16, R7, 0x4, R14 ;  /* 0x0000000407107825 */ /* 0x000fcc00078e000e */
[----:B------:R-:W2:Y:S01]  /*0490*/  LDG.E R16, desc[UR8][R16.64] ;  /* 0x0000000810107981 */ /* 0x000ea2000c1e1900 */
[----:B----4-:R-:W-:Y:S01]  /*04a0*/  FFMA R28, R19, R20, R28 ;  /* 0x00000014131c7223 */ /* 0x010fe2000000001c */
[----:B------:R-:W-:-:S06]  /*04b0*/  IMAD.WIDE.U32 R18, R8, 0x4, R14 ;  /* 0x0000000408127825 */ /* 0x000fcc00078e000e */
[----:B------:R-:W3:Y:S04]  /*04c0*/  LDG.E R18, desc[UR8][R18.64] ;  /* 0x0000000812127981 */ /* 0x000ee8000c1e1900 */
[----:B------:R-:W2:Y:S04]  /*04d0*/  LDG.E R17, desc[UR8][R12.64] ;  /* 0x000000080c117981 */ /* 0x000ea8000c1e1900 */
[----:B------:R-:W3:Y:S01]  /*04e0*/  LDG.E R19, desc[UR8][R12.64+0x4] ;  /* 0x000004080c137981 */ /* 0x000ee2000c1e1900 */
[----:B------:R-:W-:-:S06]  /*04f0*/  IMAD.WIDE.U32 R20, R10, 0x4, R14 ;  /* 0x000000040a147825 */ /* 0x000fcc00078e000e */
[----:B------:R-:W4:Y:S01]  /*0500*/  LDG.E R20, desc[UR8][R20.64] ;  /* 0x0000000814147981 */ /* 0x000f22000c1e1900 */
[----:B--2---:R-:W-:Y:S01]  /*0510*/  FFMA R28, R17, R16, R28 ;  /* 0x00000010111c7223 */ /* 0x004fe2000000001c */
[----:B------:R-:W-:-:S06]  /*0520*/  IMAD.WIDE.U32 R16, R9, 0x4, R14 ;  /* 0x0000000409107825 */ /* 0x000fcc00078e000e */
[----:B------:R-:W2:Y:S01]  /*0530*/  LDG.E R16, desc[UR8][R16.64] ;  /* 0x0000000810107981 */ /* 0x000ea2000c1e1900 */
[----:B---3--:R-:W-:-:S03]  /*0540*/  FFMA R28, R19, R18, R28 ;  /* 0x00000012131c7223 */ /* 0x008fc6000000001c */
[----:B------:R-:W4:Y:S04]  /*0550*/  LDG.E R19, desc[UR8][R12.64+0xc] ;  /* 0x00000c080c137981 */ /* 0x000f28000c1e1900 */
[----:B------:R-:W2:Y:S02]  /*0560*/  LDG.E R17, desc[UR8][R12.64+0x8] ;  /* 0x000008080c117981 */ /* 0x000ea4000c1e1900 */
[----:B--2---:R-:W-:Y:S01]  /*0570*/  FFMA R28, R17, R16, R28 ;  /* 0x00000010111c7223 */ /* 0x004fe2000000001c */
[----:B------:R-:W-:-:S04]  /*0580*/  IMAD.WIDE.U32 R16, R11, 0x4, R14 ;  /* 0x000000040b107825 */ /* 0x000fc800078e000e */
[----:B----4-:R-:W-:Y:S01]  /*0590*/  FFMA R28, R19, R20, R28 ;  /* 0x00000014131c7223 */ /* 0x010fe2000000001c */
[--C-:B------:R-:W-:Y:S01]  /*05a0*/  IMAD.WIDE.U32 R18, R29, 0x4, R14.reuse ;  /* 0x000000041d127825 */ /* 0x100fe200078e000e */
[----:B------:R-:W2:Y:S05]  /*05b0*/  LDG.E R16, desc[UR8][R16.64] ;  /* 0x0000000810107981 */ /* 0x000eaa000c1e1900 */
[----:B------:R-:W3:Y:S04]  /*05c0*/  LDG.E R18, desc[UR8][R18.64] ;  /* 0x0000000812127981 */ /* 0x000ee8000c1e1900 */
[----:B------:R-:W2:Y:S04]  /*05d0*/  LDG.E R17, desc[UR8][R12.64+0x10] ;  /* 0x000010080c117981 */ /* 0x000ea8000c1e1900 */
[----:B------:R-:W3:Y:S01]  /*05e0*/  LDG.E R19, desc[UR8][R12.64+0x14] ;  /* 0x000014080c137981 */ /* 0x000ee2000c1e1900 */
[----:B------:R-:W-:-:S06]  /*05f0*/  IMAD.WIDE.U32 R20, R24, 0x4, R14 ;  /* 0x0000000418147825 */ /* 0x000fcc00078e000e */
[----:B------:R-:W4:Y:S01]  /*0600*/  LDG.E R20, desc[UR8][R20.64] ;  /* 0x0000000814147981 */ /* 0x000f22000c1e1900 */
[----:B--2---:R-:W-:Y:S01]  /*0610*/  FFMA R28, R17, R16, R28 ;  /* 0x00000010111c7223 */ /* 0x004fe2000000001c */
[----:B------:R-:W-:-:S04]  /*0620*/  IMAD.WIDE.U32 R16, R26, 0x4, R14 ;  /* 0x000000041a107825 */ /* 0x000fc800078e000e */
[----:B---3--:R-:W-:Y:S02]  /*0630*/  FFMA R28, R19, R18, R28 ;  /* 0x00000012131c7223 */ /* 0x008fe4000000001c */
[----:B------:R-:W4:Y:S04]  /*0640*/  LDG.E R19, desc[UR8][R12.64+0x18] ;  /* 0x000018080c137981 */ /* 0x000f28000c1e1900 */
[----:B------:R-:W2:Y:S04]  /*0650*/  LDG.E R18, desc[UR8][R12.64+0x1c] ;  /* 0x00001c080c127981 */ /* 0x000ea8000c1e1900 */
[----:B------:R-:W2:Y:S01]  /*0660*/  LDG.E R16, desc[UR8][R16.64] ;  /* 0x0000000810107981 */ /* 0x000ea2000c1e1900 */
[----:B------:R-:W-:-:S04]  /*0670*/  UIADD3 UR4, UPT, UPT, UR4, 0x10, URZ ;  /* 0x0000001004047890 */ /* 0x000fc8000fffe0ff */
[----:B------:R-:W-:Y:S01]  /*0680*/  UISETP.NE.AND UP0, UPT, UR4, 0x400, UPT ;  /* 0x000004000400788c */ /* 0x000fe2000bf05270 */
[----:B------:R-:W-:Y:S02]  /*0690*/  IADD3 R14, P0, PT, R14, 0x10000, RZ ;  /* 0x000100000e0e7810 */ /* 0x000fe40007f1e0ff */
[----:B------:R-:W-:Y:S02]  /*06a0*/  IADD3 R22, PT, PT, R22, 0x10, RZ ;  /* 0x0000001016167810 */ /* 0x000fe40007ffe0ff */
[----:B------:R-:W-:Y:S01]  /*06b0*/  IADD3.X R15, PT, PT, RZ, R15, RZ, P0, !PT ;  /* 0x0000000fff0f7210 */ /* 0x000fe200007fe4ff */
[----:B----4-:R-:W-:-:S04]  /*06c0*/  FFMA R19, R19, R20, R28 ;  /* 0x0000001413137223 */ /* 0x010fc8000000001c */
[----:B--2---:R-:W-:Y:S01]  /*06d0*/  FFMA R28, R18, R16, R19 ;  /* 0x00000010121c7223 */ /* 0x004fe20000000013 */
[----:B------:R-:W-:Y:S06]  /*06e0*/  BRA.U UP0, `(.L_x_18) ;  /* 0xfffffff900dc7547 */ /* 0x000fec000b83ffff */
[----:B------:R-:W0:Y:S01]  /*06f0*/  LDC.64 R4, c[0x0][0x390] ;  /* 0x0000e400ff047b82 */ /* 0x000e220000000a00 */
[----:B------:R-:W-:-:S05]  /*0700*/  IADD3 R3, PT, PT, R0, R3, RZ ;  /* 0x0000000300037210 */ /* 0x000fca0007ffe0ff */
[----:B0-----:R-:W-:-:S05]  /*0710*/  IMAD.WIDE R2, R3, 0x4, R4 ;  /* 0x0000000403027825 */ /* 0x001fca00078e0204 */
[----:B------:R-:W-:Y:S01]  /*0720*/  STG.E desc[UR8][R2.64], R28 ;  /* 0x0000001c02007986 */ /* 0x000fe2000c101908 */
[----:B------:R-:W-:Y:S05]  /*0730*/  EXIT ;  /* 0x000000000000794d */ /* 0x000fea0003800000 */
.L_x_19:
        /* <DEDUP_REMOVED lines=12> */
.L_x_24:


//--------------------- .nv.global.init           --------------------------
	.section	.nv.global.init,"aw",@progbits
	.align	4
.nv.global.init:
	.type		__cudart_i2opi_f,@object
	.size		__cudart_i2opi_f,(.L_0 - __cudart_i2opi_f)
__cudart_i2opi_f:
        /*0000*/ 	.byte	0x41, 0x90, 0x43, 0x3c, 0x99, 0x95, 0x62, 0xdb, 0xc0, 0xdd, 0x34, 0xf5, 0xd1, 0x57, 0x27, 0xfc
        /*0010*/ 	.byte	0x29, 0x15, 0x44, 0x4e, 0x6e, 0x83, 0xf9, 0xa2
.L_0:


//--------------------- .nv.shared.reserved.0     --------------------------
	.section	.nv.shared.reserved.0,"aw",@nobits
	.weak		__nv_reservedSMEM_offset_0_alias
	.size		__nv_reservedSMEM_offset_0_alias, 0, 64
	.other		__nv_reservedSMEM_offset_0_alias,@"STO_CUDA_RESERVED_SHARED STV_DEFAULT"
__nv_reservedSMEM_offset_0_alias:
	.zero		0
	.zero		64


//--------------------- .nv.constant0._Z22atomicOperationsKernelPf --------------------------
	.section	.nv.constant0._Z22atomicOperationsKernelPf,"a",@progbits
	.sectionflags	@""
	.align	4
.nv.constant0._Z22atomicOperationsKernelPf:
	.zero		904


//--------------------- .nv.constant0._Z22specialFunctionsKernelPf --------------------------
	.section	.nv.constant0._Z22specialFunctionsKernelPf,"a",@progbits
	.sectionflags	@""
	.align	4
.nv.constant0._Z22specialFunctionsKernelPf:
	.zero		904


//--------------------- .nv.constant0._Z19floatingPointKernelPf --------------------------
	.section	.nv.constant0._Z19floatingPointKernelPf,"a",@progbits
	.sectionflags	@""
	.align	4
.nv.constant0._Z19floatingPointKernelPf:
	.zero		904


//--------------------- .nv.constant0._Z20matrixMultiplyKernelPfS_S_ --------------------------
	.section	.nv.constant0._Z20matrixMultiplyKernelPfS_S_,"a",@progbits
	.sectionflags	@""
	.align	4
.nv.constant0._Z20matrixMultiplyKernelPfS_S_:
	.zero		920


//--------------------- SYMBOLS --------------------------

	.type		.nv.reservedSmem.offset0,@object
	.size		.nv.reservedSmem.offset0,0x4
